def attn_fwd(
    Q,
    K,
    V,
    Out,
    Lse,
    sm_scale,
    stride_qz,
    stride_qh,
    stride_qm,
    stride_qk,
    stride_kz,
    stride_kh,
    stride_kn,
    stride_kk,
    stride_vz,
    stride_vh,
    stride_vn,
    stride_vk,
    stride_oz,
    stride_oh,
    stride_om,
    stride_ok,
    seqlen_q,
    seqlen_k,
    BLOCK_M: tl.constexpr,
    BLOCK_N: tl.constexpr,
    HEAD_DIM: tl.constexpr,
    CAUSAL: tl.constexpr,
):
    start_m = tl.program_id(0)
    off_hz = tl.program_id(1)
    q_off = off_hz * stride_qh
    k_off = off_hz * stride_kh
    v_off = off_hz * stride_vh
    offs_m = start_m * BLOCK_M + tl.arange(0, BLOCK_M)
    offs_d = tl.arange(0, HEAD_DIM)
    offs_n = tl.arange(0, BLOCK_N)
    q_ptrs = Q + q_off + offs_m[:, None] * stride_qm + offs_d[None, :] * stride_qk
    k_ptrs = K + k_off + offs_d[:, None] * stride_kk + offs_n[None, :] * stride_kn
    v_ptrs = V + v_off + offs_n[:, None] * stride_vn + offs_d[None, :] * stride_vk
    m_i = tl.full([BLOCK_M], float("-inf"), dtype=tl.float32)
    l_i = tl.zeros([BLOCK_M], dtype=tl.float32) + 1.0
    acc = tl.zeros([BLOCK_M, HEAD_DIM], dtype=tl.float32)
    q = tl.load(q_ptrs)
    acc, l_i, m_i = _attn_fwd_inner(
        acc,
        l_i,
        m_i,
        q,
        k_ptrs,
        v_ptrs,
        sm_scale,
        stride_kn,
        stride_vn,
        start_m,
        seqlen_k,
        BLOCK_M,
        BLOCK_N,
        HEAD_DIM,
        CAUSAL,
    )
    acc = acc / l_i[:, None]
    lse = m_i + tl.math.log2(l_i) / 1.4426950408889634
    o_ptrs = (
        Out
        + off_hz * stride_oh
        + offs_m[:, None] * stride_om
        + offs_d[None, :] * stride_ok
    )
    tl.store(o_ptrs, acc.to(Out.dtype.element_ty))
    tl.store(Lse + off_hz * seqlen_q + offs_m, lse)

# config = {"BLOCK_M": 256, "BLOCK_N": 16, "HEAD_DIM": 64, "arch": "sm_100", "causal": true, "dtype": "bf16", "num_stages": 2, "num_warps": 8}
# arch = sm_100


// ===== COMPILED SASS (sm_100a) =====

	.target	sm_100a

	.elftype	@"ET_EXEC"


//--------------------- .note.nv.tkinfo           --------------------------
	.section	.note.nv.tkinfo,"",@"SHT_NOTE"
	.sectionflags	@"SHF_NOTE_NV_TKINFO"
	.tkinfo
        /*0018*/ 	.word	0x00000081
        /*0030*/ 	.string	""
        /*0030*/ 	.string	"ptxas-blackwell"
        /*0030*/ 	.string	"Cuda compilation tools, release 12.9, V12.9.86"
        /*0030*/ 	.string	"Build cuda_12.9.r12.9/compiler.36037853_0"
        /*0030*/ 	.string	"-v  -suppress-debug-info  -lineinfo  -arch sm_100a "



//--------------------- .note.nv.cuver            --------------------------
	.section	.note.nv.cuver,"",@"SHT_NOTE"
	.sectionflags	@"SHF_NOTE_NV_CUVER"
        /*0018*/ 	.short	0x0001
        /*001a*/ 	.short	0x0064
        /*001c*/ 	.short	0x0001
        /*001e*/ 	.short	0x0000
        /*0020*/ 	.short	0x0001
        /*0022*/ 	.short	0x0000


//--------------------- .nv.info                  --------------------------
	.section	.nv.info,"",@"SHT_CUDA_INFO"
	.align	4


	//----- nvinfo : EIATTR_REGCOUNT
	.align		4
        /*0000*/ 	.byte	0x04, 0x2f
        /*0002*/ 	.short	(.L_5 - .L_4)
	.align		4
.L_4:
        /*0004*/ 	.word	index@(attn_fwd)
        /*0008*/ 	.word	0x000000d4


	//----- nvinfo : EIATTR_FRAME_SIZE
	.align		4
.L_5:
        /*000c*/ 	.byte	0x04, 0x11
        /*000e*/ 	.short	(.L_7 - .L_6)
	.align		4
.L_6:
        /*0010*/ 	.word	index@($__internal_2_$__cuda_sm10x_tcgen05_guardrail_trap_unallocated_columns_being_dealloced)
        /*0014*/ 	.word	0x00000000


	//----- nvinfo : EIATTR_FRAME_SIZE
	.align		4
.L_7:
        /*0018*/ 	.byte	0x04, 0x11
        /*001a*/ 	.short	(.L_9 - .L_8)
	.align		4
.L_8:
        /*001c*/ 	.word	index@($__internal_1_$__cuda_sm10x_tcgen05_guardrail_trap_phase_invalid_during_alloc)
        /*0020*/ 	.word	0x00000000


	//----- nvinfo : EIATTR_FRAME_SIZE
	.align		4
.L_9:
        /*0024*/ 	.byte	0x04, 0x11
        /*0026*/ 	.short	(.L_11 - .L_10)
	.align		4
.L_10:
        /*0028*/ 	.word	index@($__internal_0_$__cuda_sm10x_tcgen05_guardrail_trap_col_being_dealloced_not_returned_by_alloc)
        /*002c*/ 	.word	0x00000000


	//----- nvinfo : EIATTR_FRAME_SIZE
	.align		4
.L_11:
        /*0030*/ 	.byte	0x04, 0x11
        /*0032*/ 	.short	(.L_13 - .L_12)
	.align		4
.L_12:
        /*0034*/ 	.word	index@(attn_fwd)
        /*0038*/ 	.word	0x00000000


	//----- nvinfo : EIATTR_MIN_STACK_SIZE
	.align		4
.L_13:
        /*003c*/ 	.byte	0x04, 0x12
        /*003e*/ 	.short	(.L_15 - .L_14)
	.align		4
.L_14:
        /*0040*/ 	.word	index@(attn_fwd)
        /*0044*/ 	.word	0x00000000
.L_15:


//--------------------- .nv.info.attn_fwd         --------------------------
	.section	.nv.info.attn_fwd,"",@"SHT_CUDA_INFO"
	.sectionflags	@""
	.align	4


	//----- nvinfo : EIATTR_CUDA_API_VERSION
	.align		4
        /*0000*/ 	.byte	0x04, 0x37
        /*0002*/ 	.short	(.L_17 - .L_16)
.L_16:
        /*0004*/ 	.word	0x00000081


	//----- nvinfo : EIATTR_KPARAM_INFO
	.align		4
.L_17:
        /*0008*/ 	.byte	0x04, 0x17
        /*000a*/ 	.short	(.L_19 - .L_18)
.L_18:
        /*000c*/ 	.word	0x00000000
        /*0010*/ 	.short	0x0019
        /*0012*/ 	.short	0x0080
        /*0014*/ 	.byte	0x00, 0xf4, 0x21, 0x00


	//----- nvinfo : EIATTR_KPARAM_INFO
	.align		4
.L_19:
        /*0018*/ 	.byte	0x04, 0x17
        /*001a*/ 	.short	(.L_21 - .L_20)
.L_20:
        /*001c*/ 	.word	0x00000000
        /*0020*/ 	.short	0x0018
        /*0022*/ 	.short	0x0078
        /*0024*/ 	.byte	0x00, 0xf4, 0x21, 0x00


	//----- nvinfo : EIATTR_KPARAM_INFO
	.align		4
.L_21:
        /*0028*/ 	.byte	0x04, 0x17
        /*002a*/ 	.short	(.L_23 - .L_22)
.L_22:
        /*002c*/ 	.word	0x00000000
        /*0030*/ 	.short	0x0017
        /*0032*/ 	.short	0x0070
        /*0034*/ 	.byte	0x00, 0xf0, 0x11, 0x00


	//----- nvinfo : EIATTR_KPARAM_INFO
	.align		4
.L_23:
        /*0038*/ 	.byte	0x04, 0x17
        /*003a*/ 	.short	(.L_25 - .L_24)
.L_24:
        /*003c*/ 	.word	0x00000000
        /*0040*/ 	.short	0x0016
        /*0042*/ 	.short	0x006c
        /*0044*/ 	.byte	0x00, 0xf0, 0x11, 0x00


	//----- nvinfo : EIATTR_KPARAM_INFO
	.align		4
.L_25:
        /*0048*/ 	.byte	0x04, 0x17
        /*004a*/ 	.short	(.L_27 - .L_26)
.L_26:
        /*004c*/ 	.word	0x00000000
        /*0050*/ 	.short	0x0015
        /*0052*/ 	.short	0x0068
        /*0054*/ 	.byte	0x00, 0xf0, 0x11, 0x00


	//----- nvinfo : EIATTR_KPARAM_INFO
	.align		4
.L_27:
        /*0058*/ 	.byte	0x04, 0x17
        /*005a*/ 	.short	(.L_29 - .L_28)
.L_28:
        /*005c*/ 	.word	0x00000000
        /*0060*/ 	.short	0x0014
        /*0062*/ 	.short	0x0064
        /*0064*/ 	.byte	0x00, 0xf0, 0x11, 0x00


	//----- nvinfo : EIATTR_KPARAM_INFO
	.align		4
.L_29:
        /*0068*/ 	.byte	0x04, 0x17
        /*006a*/ 	.short	(.L_31 - .L_30)
.L_30:
        /*006c*/ 	.word	0x00000000
        /*0070*/ 	.short	0x0013
        /*0072*/ 	.short	0x0060
        /*0074*/ 	.byte	0x00, 0xf0, 0x11, 0x00


	//----- nvinfo : EIATTR_KPARAM_INFO
	.align		4
.L_31:
        /*0078*/ 	.byte	0x04, 0x17
        /*007a*/ 	.short	(.L_33 - .L_32)
.L_32:
        /*007c*/ 	.word	0x00000000
        /*0080*/ 	.short	0x0012
        /*0082*/ 	.short	0x005c
        /*0084*/ 	.byte	0x00, 0xf0, 0x11, 0x00


	//----- nvinfo : EIATTR_KPARAM_INFO
	.align		4
.L_33:
        /*0088*/ 	.byte	0x04, 0x17
        /*008a*/ 	.short	(.L_35 - .L_34)
.L_34:
        /*008c*/ 	.word	0x00000000
        /*0090*/ 	.short	0x0011
        /*0092*/ 	.short	0x0058
        /*0094*/ 	.byte	0x00, 0xf0, 0x11, 0x00


	//----- nvinfo : EIATTR_KPARAM_INFO
	.align		4
.L_35:
        /*0098*/ 	.byte	0x04, 0x17
        /*009a*/ 	.short	(.L_37 - .L_36)
.L_36:
        /*009c*/ 	.word	0x00000000
        /*00a0*/ 	.short	0x0010
        /*00a2*/ 	.short	0x0054
        /*00a4*/ 	.byte	0x00, 0xf0, 0x11, 0x00


	//----- nvinfo : EIATTR_KPARAM_INFO
	.align		4
.L_37:
        /*00a8*/ 	.byte	0x04, 0x17
        /*00aa*/ 	.short	(.L_39 - .L_38)
.L_38:
        /*00ac*/ 	.word	0x00000000
        /*00b0*/ 	.short	0x000f
        /*00b2*/ 	.short	0x0050
        /*00b4*/ 	.byte	0x00, 0xf0, 0x11, 0x00


	//----- nvinfo : EIATTR_KPARAM_INFO
	.align		4
.L_39:
        /*00b8*/ 	.byte	0x04, 0x17
        /*00ba*/ 	.short	(.L_41 - .L_40)
.L_40:
        /*00bc*/ 	.word	0x00000000
        /*00c0*/ 	.short	0x000e
        /*00c2*/ 	.short	0x004c
        /*00c4*/ 	.byte	0x00, 0xf0, 0x11, 0x00


	//----- nvinfo : EIATTR_KPARAM_INFO
	.align		4
.L_41:
        /*00c8*/ 	.byte	0x04, 0x17
        /*00ca*/ 	.short	(.L_43 - .L_42)
.L_42:
        /*00cc*/ 	.word	0x00000000
        /*00d0*/ 	.short	0x000d
        /*00d2*/ 	.short	0x0048
        /*00d4*/ 	.byte	0x00, 0xf0, 0x11, 0x00


	//----- nvinfo : EIATTR_KPARAM_INFO
	.align		4
.L_43:
        /*00d8*/ 	.byte	0x04, 0x17
        /*00da*/ 	.short	(.L_45 - .L_44)
.L_44:
        /*00dc*/ 	.word	0x00000000
        /*00e0*/ 	.short	0x000c
        /*00e2*/ 	.short	0x0044
        /*00e4*/ 	.byte	0x00, 0xf0, 0x11, 0x00


	//----- nvinfo : EIATTR_KPARAM_INFO
	.align		4
.L_45:
        /*00e8*/ 	.byte	0x04, 0x17
        /*00ea*/ 	.short	(.L_47 - .L_46)
.L_46:
        /*00ec*/ 	.word	0x00000000
        /*00f0*/ 	.short	0x000b
        /*00f2*/ 	.short	0x0040
        /*00f4*/ 	.byte	0x00, 0xf0, 0x11, 0x00


	//----- nvinfo : EIATTR_KPARAM_INFO
	.align		4
.L_47:
        /*00f8*/ 	.byte	0x04, 0x17
        /*00fa*/ 	.short	(.L_49 - .L_48)
.L_48:
        /*00fc*/ 	.word	0x00000000
        /*0100*/ 	.short	0x000a
        /*0102*/ 	.short	0x003c
        /*0104*/ 	.byte	0x00, 0xf0, 0x11, 0x00


	//----- nvinfo : EIATTR_KPARAM_INFO
	.align		4
.L_49:
        /*0108*/ 	.byte	0x04, 0x17
        /*010a*/ 	.short	(.L_51 - .L_50)
.L_50:
        /*010c*/ 	.word	0x00000000
        /*0110*/ 	.short	0x0009
        /*0112*/ 	.short	0x0038
        /*0114*/ 	.byte	0x00, 0xf0, 0x11, 0x00


	//----- nvinfo : EIATTR_KPARAM_INFO
	.align		4
.L_51:
        /*0118*/ 	.byte	0x04, 0x17
        /*011a*/ 	.short	(.L_53 - .L_52)
.L_52:
        /*011c*/ 	.word	0x00000000
        /*0120*/ 	.short	0x0008
        /*0122*/ 	.short	0x0034
        /*0124*/ 	.byte	0x00, 0xf0, 0x11, 0x00


	//----- nvinfo : EIATTR_KPARAM_INFO
	.align		4
.L_53:
        /*0128*/ 	.byte	0x04, 0x17
        /*012a*/ 	.short	(.L_55 - .L_54)
.L_54:
        /*012c*/ 	.word	0x00000000
        /*0130*/ 	.short	0x0007
        /*0132*/ 	.short	0x0030
        /*0134*/ 	.byte	0x00, 0xf0, 0x11, 0x00


	//----- nvinfo : EIATTR_KPARAM_INFO
	.align		4
.L_55:
        /*0138*/ 	.byte	0x04, 0x17
        /*013a*/ 	.short	(.L_57 - .L_56)
.L_56:
        /*013c*/ 	.word	0x00000000
        /*0140*/ 	.short	0x0006
        /*0142*/ 	.short	0x002c
        /*0144*/ 	.byte	0x00, 0xf0, 0x11, 0x00


	//----- nvinfo : EIATTR_KPARAM_INFO
	.align		4
.L_57:
        /*0148*/ 	.byte	0x04, 0x17
        /*014a*/ 	.short	(.L_59 - .L_58)
.L_58:
        /*014c*/ 	.word	0x00000000
        /*0150*/ 	.short	0x0005
        /*0152*/ 	.short	0x0028
        /*0154*/ 	.byte	0x00, 0xf0, 0x11, 0x00


	//----- nvinfo : EIATTR_KPARAM_INFO
	.align		4
.L_59:
        /*0158*/ 	.byte	0x04, 0x17
        /*015a*/ 	.short	(.L_61 - .L_60)
.L_60:
        /*015c*/ 	.word	0x00000000
        /*0160*/ 	.short	0x0004
        /*0162*/ 	.short	0x0020
        /*0164*/ 	.byte	0x00, 0xf4, 0x21, 0x00


	//----- nvinfo : EIATTR_KPARAM_INFO
	.align		4
.L_61:
        /*0168*/ 	.byte	0x04, 0x17
        /*016a*/ 	.short	(.L_63 - .L_62)
.L_62:
        /*016c*/ 	.word	0x00000000
        /*0170*/ 	.short	0x0003
        /*0172*/ 	.short	0x0018
        /*0174*/ 	.byte	0x00, 0xf4, 0x21, 0x00


	//----- nvinfo : EIATTR_KPARAM_INFO
	.align		4
.L_63:
        /*0178*/ 	.byte	0x04, 0x17
        /*017a*/ 	.short	(.L_65 - .L_64)
.L_64:
        /*017c*/ 	.word	0x00000000
        /*0180*/ 	.short	0x0002
        /*0182*/ 	.short	0x0010
        /*0184*/ 	.byte	0x00, 0xf4, 0x21, 0x00


	//----- nvinfo : EIATTR_KPARAM_INFO
	.align		4
.L_65:
        /*0188*/ 	.byte	0x04, 0x17
        /*018a*/ 	.short	(.L_67 - .L_66)
.L_66:
        /*018c*/ 	.word	0x00000000
        /*0190*/ 	.short	0x0001
        /*0192*/ 	.short	0x0008
        /*0194*/ 	.byte	0x00, 0xf4, 0x21, 0x00


	//----- nvinfo : EIATTR_KPARAM_INFO
	.align		4
.L_67:
        /*0198*/ 	.byte	0x04, 0x17
        /*019a*/ 	.short	(.L_69 - .L_68)
.L_68:
        /*019c*/ 	.word	0x00000000
        /*01a0*/ 	.short	0x0000
        /*01a2*/ 	.short	0x0000
        /*01a4*/ 	.byte	0x00, 0xf4, 0x21, 0x00


	//----- nvinfo : EIATTR_AT_ENTRY_FRAGMENTS
	.align		4
.L_69:
        /*01a8*/ 	.byte	0x04, 0x4f
        /*01aa*/ 	.short	(.L_71 - .L_70)


	//   ....[0]....
.L_70:
        /*01ac*/ 	.word	0x00000004


	//----- nvinfo : EIATTR_RESERVED_SMEM_USED
	.align		4
.L_71:
        /*01b0*/ 	.byte	0x01, 0x41
	.zero		2


	//----- nvinfo : EIATTR_SPARSE_MMA_MASK
	.align		4
        /*01b4*/ 	.byte	0x03, 0x50
        /*01b6*/ 	.short	0x0000


	//----- nvinfo : EIATTR_TCGEN05_1CTA_USED
	.align		4
        /*01b8*/ 	.byte	0x01, 0x51
	.zero		2


	//----- nvinfo : EIATTR_MAXREG_COUNT
	.align		4
        /*01bc*/ 	.byte	0x03, 0x1b
        /*01be*/ 	.short	0x00ff


	//----- nvinfo : EIATTR_NUM_BARRIERS
	.align		4
        /*01c0*/ 	.byte	0x02, 0x4c
        /*01c2*/ 	.byte	0x01
	.zero		1


	//----- nvinfo : EIATTR_INT_WARP_WIDE_INSTR_OFFSETS
	.align		4
        /*01c4*/ 	.byte	0x04, 0x31
        /*01c6*/ 	.short	(.L_73 - .L_72)


	//   ....[0]....
.L_72:
        /*01c8*/ 	.word	0x000019a0


	//   ....[1]....
        /*01cc*/ 	.word	0x000019b0


	//   ....[2]....
        /*01d0*/ 	.word	0x00001f40


	//   ....[3]....
        /*01d4*/ 	.word	0x000020e0


	//   ....[4]....
        /*01d8*/ 	.word	0x000039a0


	//   ....[5]....
        /*01dc*/ 	.word	0x00007810


	//   ....[6]....
        /*01e0*/ 	.word	0x00007860


	//----- nvinfo : EIATTR_COOP_GROUP_MASK_REGIDS
	.align		4
.L_73:
        /*01e4*/ 	.byte	0x04, 0x29
        /*01e6*/ 	.short	(.L_75 - .L_74)


	//   ....[0]....
.L_74:
        /*01e8*/ 	.word	0xffffffff


	//   ....[1]....
        /*01ec*/ 	.word	0xffffffff


	//   ....[2]....
        /*01f0*/ 	.word	0xffffffff


	//   ....[3]....
        /*01f4*/ 	.word	0xffffffff


	//----- nvinfo : EIATTR_COOP_GROUP_INSTR_OFFSETS
	.align		4
.L_75:
        /*01f8*/ 	.byte	0x04, 0x28
        /*01fa*/ 	.short	(.L_77 - .L_76)


	//   ....[0]....
.L_76:
        /*01fc*/ 	.word	0x00000050


	//   ....[1]....
        /*0200*/ 	.word	0x00000310


	//   ....[2]....
        /*0204*/ 	.word	0x000076a0


	//   ....[3]....
        /*0208*/ 	.word	0x00007910


	//----- nvinfo : EIATTR_VRC_CTA_INIT_COUNT
	.align		4
.L_77:
        /*020c*/ 	.byte	0x02, 0x4a
        /*020e*/ 	.byte	0x80
	.zero		1


	//----- nvinfo : EIATTR_MBARRIER_INSTR_OFFSETS
	.align		4
        /*0210*/ 	.byte	0x04, 0x39
        /*0212*/ 	.short	(.L_79 - .L_78)


	//   ....[0]....
.L_78:
        /*0214*/ 	.word	0x00001eb0
        /*0218*/ 	.word	0x000000ff
        /*021c*/ 	.word	0x00009800
        /*0220*/ 	.short	0x0100
        /*0222*/ 	.byte	0x09
	.zero		1


	//   ....[1]....
        /*0224*/ 	.word	0x000020c0
        /*0228*/ 	.word	0x000000ff
        /*022c*/ 	.word	0x00009808
        /*0230*/ 	.short	0x0100
        /*0232*/ 	.byte	0x09
	.zero		1


	//   ....[2]....
        /*0234*/ 	.word	0x00002260
        /*0238*/ 	.word	0x000000ff
        /*023c*/ 	.word	0x00008800
        /*0240*/ 	.short	0x0100
        /*0242*/ 	.byte	0x09
	.zero		1


	//   ....[3]....
        /*0244*/ 	.word	0x00002610
        /*0248*/ 	.word	0x000000ff
        /*024c*/ 	.word	0x00008800
        /*0250*/ 	.short	0x010a
        /*0252*/ 	.byte	0x09
	.zero		1


	//   ....[4]....
        /*0254*/ 	.word	0x00002660
        /*0258*/ 	.word	0x000000ff
        /*025c*/ 	.word	0x00008800
        /*0260*/ 	.short	0x0108
        /*0262*/ 	.byte	0x09
	.zero		1


	//   ....[5]....
        /*0264*/ 	.word	0x00003a20
        /*0268*/ 	.word	0x000000ff
        /*026c*/ 	.word	0x00009810
        /*0270*/ 	.short	0x0100
        /*0272*/ 	.byte	0x09
	.zero		1


	//   ....[6]....
        /*0274*/ 	.word	0x00003c70
        /*0278*/ 	.word	0x000000ff
        /*027c*/ 	.word	0x00009810
        /*0280*/ 	.short	0x010a
        /*0282*/ 	.byte	0x09
	.zero		1


	//   ....[7]....
        /*0284*/ 	.word	0x00003d00
        /*0288*/ 	.word	0x000000ff
        /*028c*/ 	.word	0x00009810
        /*0290*/ 	.short	0x0108
        /*0292*/ 	.byte	0x09
	.zero		1


	//   ....[8]....
        /*0294*/ 	.word	0x00003d20
        /*0298*/ 	.word	0x000000ff
        /*029c*/ 	.word	0x00000000
        /*02a0*/ 	.short	0x010a
        /*02a2*/ 	.byte	0x20
	.zero		1


	//   ....[9]....
        /*02a4*/ 	.word	0x000050b0
        /*02a8*/ 	.word	0x000000ff
        /*02ac*/ 	.word	0x00000000
        /*02b0*/ 	.short	0x010a
        /*02b2*/ 	.byte	0x20
	.zero		1


	//   ....[10]....
        /*02b4*/ 	.word	0x000051f0
        /*02b8*/ 	.word	0x000000ff
        /*02bc*/ 	.word	0x00009800
        /*02c0*/ 	.short	0x0108
        /*02c2*/ 	.byte	0x09
	.zero		1


	//   ....[11]....
        /*02c4*/ 	.word	0x00005360
        /*02c8*/ 	.word	0x000000ff
        /*02cc*/ 	.word	0x00009808
        /*02d0*/ 	.short	0x0108
        /*02d2*/ 	.byte	0x09
	.zero		1


	//   ....[12]....
        /*02d4*/ 	.word	0x00007930
        /*02d8*/ 	.word	0x000000ff
        /*02dc*/ 	.word	0x00008800
        /*02e0*/ 	.short	0x010a
        /*02e2*/ 	.byte	0x09
	.zero		1


	//   ....[13]....
        /*02e4*/ 	.word	0x00007960
        /*02e8*/ 	.word	0x000000ff
        /*02ec*/ 	.word	0x00009810
        /*02f0*/ 	.short	0x010a
        /*02f2*/ 	.byte	0x09
	.zero		1


	//   ....[14]....
        /*02f4*/ 	.word	0x00007990
        /*02f8*/ 	.word	0x000000ff
        /*02fc*/ 	.word	0x00000000
        /*0300*/ 	.short	0x010a
        /*0302*/ 	.byte	0x20
	.zero		1


	//   ....[15]....
        /*0304*/ 	.word	0x000079c0
        /*0308*/ 	.word	0x000000ff
        /*030c*/ 	.word	0x00000000
        /*0310*/ 	.short	0x010a
        /*0312*/ 	.byte	0x20
	.zero		1


	//----- nvinfo : EIATTR_NUM_MBARRIERS
	.align		4
.L_79:
        /*0314*/ 	.byte	0x03, 0x38
        /*0316*/ 	.short	0xffff


	//----- nvinfo : EIATTR_EXIT_INSTR_OFFSETS
	.align		4
        /*0318*/ 	.byte	0x04, 0x1c
        /*031a*/ 	.short	(.L_81 - .L_80)


	//   ....[0]....
.L_80:
        /*031c*/ 	.word	0x00007920


	//----- nvinfo : EIATTR_REQNTID
	.align		4
.L_81:
        /*0320*/ 	.byte	0x04, 0x10
        /*0322*/ 	.short	(.L_83 - .L_82)
.L_82:
        /*0324*/ 	.word	0x00000100
        /*0328*/ 	.word	0x00000001
        /*032c*/ 	.word	0x00000001


	//----- nvinfo : EIATTR_CRS_STACK_SIZE
	.align		4
.L_83:
        /*0330*/ 	.byte	0x04, 0x1e
        /*0332*/ 	.short	(.L_85 - .L_84)
.L_84:
        /*0334*/ 	.word	0x00000000


	//----- nvinfo : EIATTR_CBANK_PARAM_SIZE
	.align		4
.L_85:
        /*0338*/ 	.byte	0x03, 0x19
        /*033a*/ 	.short	0x0088


	//----- nvinfo : EIATTR_PARAM_CBANK
	.align		4
        /*033c*/ 	.byte	0x04, 0x0a
        /*033e*/ 	.short	(.L_87 - .L_86)
	.align		4
.L_86:
        /*0340*/ 	.word	index@(.nv.constant0.attn_fwd)
        /*0344*/ 	.short	0x0380
        /*0346*/ 	.short	0x0088


	//----- nvinfo : EIATTR_SW_WAR
	.align		4
.L_87:
        /*0348*/ 	.byte	0x04, 0x36
        /*034a*/ 	.short	(.L_89 - .L_88)
.L_88:
        /*034c*/ 	.word	0x00000008
.L_89:


//--------------------- .nv.compat                --------------------------
	.section	.nv.compat,"",@"SHT_CUDA_COMPAT_INFO"
	.align	4
        /*0000*/ 	.byte	0x02, 0x02, 0x02, 0x00, 0x02, 0x05, 0x05, 0x00, 0x02, 0x03, 0x00, 0x00, 0x02, 0x06, 0x01, 0x00


//--------------------- .nv.callgraph             --------------------------
	.section	.nv.callgraph,"",@"SHT_CUDA_CALLGRAPH"
	.align	4
	.sectionentsize	8
	.align		4
        /*0000*/ 	.word	0x00000000
	.align		4
        /*0004*/ 	.word	0xffffffff
	.align		4
        /*0008*/ 	.word	0x00000000
	.align		4
        /*000c*/ 	.word	0xfffffffe
	.align		4
        /*0010*/ 	.word	0x00000000
	.align		4
        /*0014*/ 	.word	0xfffffffd
	.align		4
        /*0018*/ 	.word	0x00000000
	.align		4
        /*001c*/ 	.word	0xfffffffc


//--------------------- .nv.constant4             --------------------------
	.section	.nv.constant4,"a",@progbits
	.align	8
	.align		8
.nv.constant4:
        /*0000*/ 	.dword	_$_str


//--------------------- .text.attn_fwd            --------------------------
	.section	.text.attn_fwd,"ax",@progbits
	.align	128
        .global         attn_fwd
        .type           attn_fwd,@function
        .size           attn_fwd,(.L_x_31 - attn_fwd)
        .other          attn_fwd,@"STO_CUDA_ENTRY STV_DEFAULT"
attn_fwd:
.text.attn_fwd:
[----:B------:R-:W0:Y:S01]  /*0000*/  LDC R1, c[0x0][0x37c] ;  /* 0x0000df00ff017b82 */ /* 0x000e220000000800 */
[----:B------:R-:W1:Y:S02]  /*0010*/  S2R R24, SR_TID.X ;  /* 0x0000000000187919 */ /* 0x000e640000002100 */
[----:B-1----:R-:W-:-:S13]  /*0020*/  ISETP.GE.U32.AND P5, PT, R24, 0x20, PT ;  /* 0x000000201800780c */ /* 0x002fda0003fa6070 */
[----:B------:R-:W-:Y:S05]  /*0030*/  @P5 BRA `(.L_x_0) ;  /* 0x0000000000b85947 */ /* 0x000fea0003800000 */
[----:B------:R-:W1:Y:S01]  /*0040*/  S2UR UR6, SR_CgaCtaId ;  /* 0x00000000000679c3 */ /* 0x000e620000008800 */
[----:B------:R-:W-:Y:S01]  /*0050*/  NOP ;  /* 0x0000000000007918 */ /* 0x000fe20000000000 */
[----:B------:R-:W-:Y:S02]  /*0060*/  UMOV UR4, 0x40 ;  /* 0x0000004000047882 */ /* 0x000fe40000000000 */
[----:B-1----:R-:W-:-:S09]  /*0070*/  ULEA UR4, UR6, UR4, 0x18 ;  /* 0x0000000406047291 */ /* 0x002fd2000f8ec0ff */
[----:B------:R-:W1:Y:S01]  /*0080*/  LDS.U8 R0, [UR4] ;  /* 0x00000004ff007984 */ /* 0x000e620008000000 */
[----:B------:R-:W-:Y:S02]  /*0090*/  UMOV UR4, 0x400 ;  /* 0x0000040000047882 */ /* 0x000fe40000000000 */
[----:B------:R-:W-:Y:S01]  /*00a0*/  ULEA UR4, UR6, UR4, 0x18 ;  /* 0x0000000406047291 */ /* 0x000fe2000f8ec0ff */
[----:B-1----:R-:W-:-:S13]  /*00b0*/  ISETP.NE.AND P0, PT, R0, RZ, PT ;  /* 0x000000ff0000720c */ /* 0x002fda0003f05270 */
[----:B------:R-:W-:Y:S05]  /*00c0*/  @P0 BRA `(.L_x_1) ;  /* 0x00000000007c0947 */ /* 0x000fea0003800000 */
[----:B------:R-:W-:-:S13]  /*00d0*/  ELECT P0, URZ, PT ;  /* 0x0000000000ff782f */ /* 0x000fda0003800000 */
[----:B------:R-:W-:Y:S05]  /*00e0*/  @!P0 BRA `(.L_x_2) ;  /* 0x0000000000848947 */ /* 0x000fea0003800000 */
[----:B------:R-:W-:Y:S01]  /*00f0*/  UMOV UR5, 0x8 ;  /* 0x0000000800057882 */ /* 0x000fe20000000000 */
[----:B------:R-:W-:Y:S01]  /*0100*/  HFMA2 R4, -RZ, RZ, 0, 5.9604644775390625e-08 ;  /* 0x00000001ff047431 */ /* 0x000fe200000001ff */
[----:B------:R-:W-:-:S03]  /*0110*/  MOV R5, 0xff ;  /* 0x000000ff00057802 */ /* 0x000fc60000000f00 */
[----:B------:R-:W-:Y:S04]  /*0120*/  DEPBAR.LE SB1, 0x36 ;  /* 0x00009d800000791a */ /* 0x000fe80000000000 */
[----:B------:R-:W1:Y:S02]  /*0130*/  UTCATOMSWS.FIND_AND_SET.ALIGN UP0, UR5, UR5 ;  /* 0x00000005000575e3 */ /* 0x000e640008000800 */
[----:B-1----:R-:W-:-:S04]  /*0140*/  PLOP3.LUT P0, PT, PT, PT, UP0, 0x80, 0x8 ;  /* 0x000000000008781c */ /* 0x002fc80003f0f008 */
[----:B------:R-:W-:-:S04]  /*0150*/  SEL R0, RZ, 0xffffffff, !P0 ;  /* 0xffffffffff007807 */ /* 0x000fc80004000000 */
[----:B------:R-:W-:Y:S02]  /*0160*/  ISETP.NE.AND P0, PT, R0, RZ, PT ;  /* 0x000000ff0000720c */ /* 0x000fe40003f05270 */
[----:B------:R-:W-:-:S11]  /*0170*/  MOV R0, UR5 ;  /* 0x0000000500007c02 */ /* 0x000fd60008000f00 */
[----:B------:R-:W-:Y:S05]  /*0180*/  @P0 BRA `(.L_x_3) ;  /* 0x0000000000240947 */ /* 0x000fea0003800000 */
.L_x_4:
[----:B------:R-:W-:Y:S05]  /*0190*/  NANOSLEEP 0x64 ;  /* 0x000000640000795d */ /* 0x000fea0003800000 */
[----:B------:R-:W-:-:S05]  /*01a0*/  UMOV UR5, 0x8 ;  /* 0x0000000800057882 */ /* 0x000fca0000000000 */
[----:B------:R-:W-:Y:S04]  /*01b0*/  DEPBAR.LE SB1, 0x36 ;  /* 0x00009d800000791a */ /* 0x000fe80000000000 */
[----:B------:R-:W1:Y:S02]  /*01c0*/  UTCATOMSWS.FIND_AND_SET.ALIGN UP0, UR5, UR5 ;  /* 0x00000005000575e3 */ /* 0x000e640008000800 */
[----:B-1----:R-:W-:-:S04]  /*01d0*/  PLOP3.LUT P0, PT, PT, PT, UP0, 0x80, 0x8 ;  /* 0x000000000008781c */ /* 0x002fc80003f0f008 */
[----:B------:R-:W-:-:S04]  /*01e0*/  SEL R0, RZ, 0xffffffff, !P0 ;  /* 0xffffffffff007807 */ /* 0x000fc80004000000 */
[----:B------:R-:W-:Y:S02]  /*01f0*/  ISETP.NE.AND P0, PT, R0, RZ, PT ;  /* 0x000000ff0000720c */ /* 0x000fe40003f05270 */
[----:B------:R-:W-:-:S11]  /*0200*/  MOV R0, UR5 ;  /* 0x0000000500007c02 */ /* 0x000fd60008000f00 */
[----:B------:R-:W-:Y:S05]  /*0210*/  @!P0 BRA `(.L_x_4) ;  /* 0xfffffffc00dc8947 */ /* 0x000fea000383ffff */
.L_x_3:
[----:B------:R-:W-:Y:S01]  /*0220*/  IADD3 R3, PT, PT, R0, 0x10, RZ ;  /* 0x0000001000037810 */ /* 0x000fe20007ffe0ff */
[----:B------:R-:W-:Y:S01]  /*0230*/  UMOV UR5, 0x50 ;  /* 0x0000005000057882 */ /* 0x000fe20000000000 */
[----:B------:R-:W-:Y:S01]  /*0240*/  SHF.L.U32 R2, R5, R0, RZ ;  /* 0x0000000005027219 */ /* 0x000fe200000006ff */
[----:B------:R-:W-:Y:S01]  /*0250*/  ULEA UR5, UR6, UR5, 0x18 ;  /* 0x0000000506057291 */ /* 0x000fe2000f8ec0ff */
[----:B------:R-:W-:Y:S02]  /*0260*/  SHF.L.U32 R3, R4, R3, RZ ;  /* 0x0000000304037219 */ /* 0x000fe400000006ff */
[----:B------:R-:W-:Y:S02]  /*0270*/  SHF.L.U32 R0, R0, 0x5, RZ ;  /* 0x0000000500007819 */ /* 0x000fe400000006ff */
[----:B------:R-:W-:-:S05]  /*0280*/  LOP3.LUT R2, R3, R2, RZ, 0xfc, !PT ;  /* 0x0000000203027212 */ /* 0x000fca00078efcff */
[----:B------:R1:W-:Y:S04]  /*0290*/  ATOMS.OR RZ, [UR5], R2 ;  /* 0x00000002ffff798c */ /* 0x0003e8000b000005 */
[----:B------:R1:W-:Y:S01]  /*02a0*/  STS [UR4], R0 ;  /* 0x00000000ff007988 */ /* 0x0003e20008000804 */
[----:B------:R-:W-:Y:S05]  /*02b0*/  BRA `(.L_x_2) ;  /* 0x0000000000107947 */ /* 0x000fea0003800000 */
.L_x_1:
[----:B------:R-:W-:Y:S02]  /*02c0*/  MOV R0, 0xffffffff ;  /* 0xffffffff00007802 */ /* 0x000fe40000000f00 */
[----:B------:R-:W-:-:S03]  /*02d0*/  MOV R2, 0x300 ;  /* 0x0000030000027802 */ /* 0x000fc60000000f00 */
[----:B------:R1:W-:Y:S04]  /*02e0*/  STS [UR4], R0 ;  /* 0x00000000ff007988 */ /* 0x0003e80008000804 */
[----:B01----:R-:W-:Y:S05]  /*02f0*/  CALL.REL.NOINC `($__internal_1_$__cuda_sm10x_tcgen05_guardrail_trap_phase_invalid_during_alloc) ;  /* 0x0000007400c87944 */ /* 0x003fea0003c00000 */
.L_x_2:
[----:B------:R-:W-:Y:S05]  /*0300*/  WARPSYNC.ALL ;  /* 0x0000000000007948 */ /* 0x000fea0003800000 */
[----:B------:R-:W-:Y:S01]  /*0310*/  NOP ;  /* 0x0000000000007918 */ /* 0x000fe20000000000 */
.L_x_0:
[----:B------:R-:W2:Y:S01]  /*0320*/  S2R R25, SR_CTAID.X ;  /* 0x0000000000197919 */ /* 0x000ea20000002500 */
[----:B------:R-:W3:Y:S01]  /*0330*/  S2UR UR8, SR_CTAID.Y ;  /* 0x00000000000879c3 */ /* 0x000ee20000002600 */
[----:B------:R-:W3:Y:S01]  /*0340*/  LDCU.64 UR4, c[0x0][0x3b0] ;  /* 0x00007600ff0477ac */ /* 0x000ee20008000a00 */
[----:B------:R-:W-:Y:S01]  /*0350*/  UMOV UR9, 0x400 ;  /* 0x0000040000097882 */ /* 0x000fe20000000000 */
[----:B------:R-:W4:Y:S05]  /*0360*/  LDCU.64 UR34, c[0x0][0x358] ;  /* 0x00006b00ff2277ac */ /* 0x000f2a0008000a00 */
[----:B------:R-:W1:Y:S08]  /*0370*/  LDC.64 R6, c[0x0][0x380] ;  /* 0x0000e000ff067b82 */ /* 0x000e700000000a00 */
[----:B------:R-:W0:Y:S01]  /*0380*/  LDC R137, c[0x0][0x3b8] ;  /* 0x0000ee00ff897b82 */ /* 0x000e220000000800 */
[----:B---3--:R-:W-:-:S07]  /*0390*/  UIMAD UR4, UR8, UR4, URZ ;  /* 0x00000004080472a4 */ /* 0x008fce000f8e02ff */
[----:B------:R-:W3:Y:S01]  /*03a0*/  S2UR UR6, SR_CgaCtaId ;  /* 0x00000000000679c3 */ /* 0x000ee20000008800 */
[----:B------:R-:W-:Y:S01]  /*03b0*/  USHF.L.U32 UR7, UR4, 0x1, URZ ;  /* 0x0000000104077899 */ /* 0x000fe200080006ff */
[----:B-12---:R-:W-:-:S05]  /*03c0*/  PRMT R0, R24, 0x6540, R25 ;  /* 0x0000654018007816 */ /* 0x006fca0000000019 */
[----:B------:R-:W-:Y:S01]  /*03d0*/  IMAD R2, R0, UR5, RZ ;  /* 0x0000000500027c24 */ /* 0x000fe2000f8e02ff */
[----:B------:R-:W-:-:S03]  /*03e0*/  UIMAD.WIDE UR4, UR4, 0x2, URZ ;  /* 0x00000002040478a5 */ /* 0x000fc6000f8e02ff */
[C---:B------:R-:W-:Y:S01]  /*03f0*/  IMAD.HI R4, R2.reuse, 0x2, RZ ;  /* 0x0000000202047827 */ /* 0x040fe200078e02ff */
[----:B------:R-:W-:Y:S02]  /*0400*/  SHF.L.U32 R3, R2, 0x1, RZ ;  /* 0x0000000102037819 */ /* 0x000fe400000006ff */
[----:B0-----:R-:W-:Y:S02]  /*0410*/  SHF.L.U32 R13, R137, 0x4, RZ ;  /* 0x00000004890d7819 */ /* 0x001fe400000006ff */
[----:B------:R-:W-:Y:S01]  /*0420*/  IADD3 R2, P0, P1, R3, UR7, R6 ;  /* 0x0000000703027c10 */ /* 0x000fe2000f91e006 */
[C---:B------:R-:W-:Y:S01]  /*0430*/  IMAD R21, R137.reuse, 0x14, RZ ;  /* 0x0000001489157824 */ /* 0x040fe200078e02ff */
[C---:B------:R-:W-:Y:S01]  /*0440*/  SHF.L.U32 R9, R137.reuse, 0x3, RZ ;  /* 0x0000000389097819 */ /* 0x040fe200000006ff */
[C---:B------:R-:W-:Y:S01]  /*0450*/  IMAD R19, R137.reuse, 0xa, RZ ;  /* 0x0000000a89137824 */ /* 0x040fe200078e02ff */
[----:B------:R-:W-:Y:S01]  /*0460*/  IADD3.X R3, PT, PT, R4, UR5, R7, P0, P1 ;  /* 0x0000000504037c10 */ /* 0x000fe200087e2407 */
[C---:B------:R-:W-:Y:S01]  /*0470*/  IMAD R17, R137.reuse, 0x50, RZ ;  /* 0x0000005089117824 */ /* 0x040fe200078e02ff */
[CC--:B------:R-:W-:Y:S01]  /*0480*/  LEA R12, P3, R137.reuse, R2.reuse, 0x5 ;  /* 0x00000002890c7211 */ /* 0x0c0fe200078628ff */
[C---:B------:R-:W-:Y:S01]  /*0490*/  IMAD R11, R137.reuse, 0x6, RZ ;  /* 0x00000006890b7824 */ /* 0x040fe200078e02ff */
[CC--:B------:R-:W-:Y:S01]  /*04a0*/  LEA R8, P6, R137.reuse, R2.reuse, 0x4 ;  /* 0x0000000289087211 */ /* 0x0c0fe200078c20ff */
[----:B------:R-:W-:Y:S01]  /*04b0*/  IMAD R29, R137, 0x60, RZ ;  /* 0x00000060891d7824 */ /* 0x000fe200078e02ff */
[-C--:B------:R-:W-:Y:S01]  /*04c0*/  LEA.HI.X.SX32 R13, R13, R3.reuse, 0x1, P3 ;  /* 0x000000030d0d7211 */ /* 0x080fe200018f0eff */
[----:B------:R-:W-:Y:S01]  /*04d0*/  IMAD R27, R137, 0x28, RZ ;  /* 0x00000028891b7824 */ /* 0x000fe200078e02ff */
[-C--:B------:R-:W-:Y:S01]  /*04e0*/  IADD3 R18, P3, PT, R21, R2.reuse, RZ ;  /* 0x0000000215127210 */ /* 0x080fe20007f7e0ff */
[----:B------:R-:W-:Y:S01]  /*04f0*/  IMAD R35, R137, 0x18, RZ ;  /* 0x0000001889237824 */ /* 0x000fe200078e02ff */
[----:B------:R-:W-:Y:S01]  /*0500*/  LEA.HI.X.SX32 R9, R9, R3, 0x1, P6 ;  /* 0x0000000309097211 */ /* 0x000fe200030f0eff */
[C---:B------:R-:W-:Y:S01]  /*0510*/  IMAD R41, R137.reuse, 0x30, RZ ;  /* 0x0000003089297824 */ /* 0x040fe200078e02ff */
[C---:B------:R-:W-:Y:S01]  /*0520*/  SHF.L.U32 R15, R137.reuse, 0x5, RZ ;  /* 0x00000005890f7819 */ /* 0x040fe200000006ff */
[C---:B------:R-:W-:Y:S01]  /*0530*/  IMAD R47, R137.reuse, 0x38, RZ ;  /* 0x00000038892f7824 */ /* 0x040fe200078e02ff */
[C---:B------:R-:W-:Y:S01]  /*0540*/  LEA R5, R137.reuse, R137, 0x2 ;  /* 0x0000008989057211 */ /* 0x040fe200078e10ff */
[C---:B------:R-:W-:Y:S01]  /*0550*/  IMAD R33, R137.reuse, 0xc, RZ ;  /* 0x0000000c89217824 */ /* 0x040fe200078e02ff */
[CC--:B------:R-:W-:Y:S01]  /*0560*/  LEA R14, P1, R137.reuse, R2.reuse, 0x6 ;  /* 0x00000002890e7211 */ /* 0x0c0fe200078230ff */
[----:B------:R-:W-:Y:S01]  /*0570*/  IMAD R43, R137, 0xe, RZ ;  /* 0x0000000e892b7824 */ /* 0x000fe200078e02ff */
[-C--:B------:R-:W-:Y:S01]  /*0580*/  IADD3 R16, P6, PT, R19, R2.reuse, RZ ;  /* 0x0000000213107210 */ /* 0x080fe20007fde0ff */
[----:B------:R-:W-:Y:S01]  /*0590*/  IMAD R45, R137, 0x1c, RZ ;  /* 0x0000001c892d7824 */ /* 0x000fe200078e02ff */
[-C--:B------:R-:W-:Y:S01]  /*05a0*/  IADD3 R4, P0, PT, R17, R2.reuse, RZ ;  /* 0x0000000211047210 */ /* 0x080fe20007f1e0ff */
[----:B------:R-:W-:Y:S01]  /*05b0*/  IMAD R177, R137, 0x70, RZ ;  /* 0x0000007089b17824 */ /* 0x000fe200078e02ff */
[----:B------:R-:W-:Y:S01]  /*05c0*/  LEA.HI.X.SX32 R19, R19, R3, 0x1, P3 ;  /* 0x0000000313137211 */ /* 0x000fe200018f0eff */
[C---:B------:R-:W-:Y:S01]  /*05d0*/  IMAD R191, R137.reuse, 0x7e, RZ ;  /* 0x0000007e89bf7824 */ /* 0x040fe200078e02ff */
[C---:B------:R-:W-:Y:S01]  /*05e0*/  LEA R7, R137.reuse, R137, 0x1 ;  /* 0x0000008989077211 */ /* 0x040fe200078e08ff */
[----:B------:R-:W-:Y:S01]  /*05f0*/  IMAD R57, R137, 0x12, RZ ;  /* 0x0000001289397824 */ /* 0x000fe200078e02ff */
[-C--:B------:R-:W-:Y:S01]  /*0600*/  IADD3 R26, P3, PT, R11, R2.reuse, RZ ;  /* 0x000000020b1a7210 */ /* 0x080fe20007f7e0ff */
[----:B------:R-:W-:Y:S01]  /*0610*/  IMAD R71, R137, 0x42, RZ ;  /* 0x0000004289477824 */ /* 0x000fe200078e02ff */
[-C--:B------:R-:W-:Y:S01]  /*0620*/  IADD3 R6, P4, PT, R29, R2.reuse, RZ ;  /* 0x000000021d067210 */ /* 0x080fe20007f9e0ff */
[----:B------:R-:W-:Y:S01]  /*0630*/  IMAD R73, R137, 0x44, RZ ;  /* 0x0000004489497824 */ /* 0x000fe200078e02ff */
[-C--:B------:R-:W-:Y:S01]  /*0640*/  LEA.HI.X.SX32 R15, R15, R3.reuse, 0x1, P1 ;  /* 0x000000030f0f7211 */ /* 0x080fe200008f0eff */
[----:B------:R-:W-:Y:S01]  /*0650*/  IMAD R63, R137, 0x16, RZ ;  /* 0x00000016893f7824 */ /* 0x000fe200078e02ff */
[-C--:B------:R-:W-:Y:S01]  /*0660*/  LEA.HI.X.SX32 R17, R5, R3.reuse, 0x1, P6 ;  /* 0x0000000305117211 */ /* 0x080fe200030f0eff */
        /* <DEDUP_REMOVED lines=14> */
[----:B------:R-:W-:Y:S01]  /*0750*/  BAR.SYNC.DEFER_BLOCKING 0x0 ;  /* 0x0000000000007b1d */ /* 0x000fe20000010000 */
[-C--:B------:R-:W-:Y:S01]  /*0760*/  IADD3 R44, P4, PT, R47, R2.reuse, RZ ;  /* 0x000000022f2c7210 */ /* 0x080fe20007f9e0ff */
[C---:B------:R-:W-:Y:S01]  /*0770*/  IMAD R59, R137.reuse, 0x13, RZ ;  /* 0x00000013893b7824 */ /* 0x040fe200078e02ff */
[C---:B------:R-:W-:Y:S01]  /*0780*/  SHF.L.U32 R31, R137.reuse, 0x1, RZ ;  /* 0x00000001891f7819 */ /* 0x040fe200000006ff */
[----:B------:R-:W-:Y:S01]  /*0790*/  IMAD R101, R137, 0x2a, RZ ;  /* 0x0000002a89657824 */ /* 0x000fe200078e02ff */
[-C--:B------:R-:W-:Y:S01]  /*07a0*/  IADD3 R28, P1, PT, R33, R2.reuse, RZ ;  /* 0x00000002211c7210 */ /* 0x080fe20007f3e0ff */
[----:B------:R-:W-:Y:S01]  /*07b0*/  IMAD R105, R137, 0x2c, RZ ;  /* 0x0000002c89697824 */ /* 0x000fe200078e02ff */
[-C--:B------:R-:W-:Y:S01]  /*07c0*/  LEA.HI.X.SX32 R33, R33, R3.reuse, 0x1, P0 ;  /* 0x0000000321217211 */ /* 0x080fe200000f0eff */
[----:B------:R-:W-:Y:S01]  /*07d0*/  IMAD R109, R137, 0x2e, RZ ;  /* 0x0000002e896d7824 */ /* 0x000fe200078e02ff */
[----:B------:R-:W-:Y:S01]  /*07e0*/  LEA.HI.X.SX32 R35, R35, R3, 0x1, P3 ;  /* 0x0000000323237211 */ /* 0x000fe200018f0eff */
[C---:B------:R-:W-:Y:S01]  /*07f0*/  IMAD R61, R137.reuse, 0x15, RZ ;  /* 0x00000015893d7824 */ /* 0x040fe200078e02ff */
[CC--:B------:R-:W-:Y:S01]  /*0800*/  LEA R23, R137.reuse, -R137.reuse, 0x3 ;  /* 0x8000008989177211 */ /* 0x0c0fe200078e18ff */
[----:B------:R-:W-:Y:S01]  /*0810*/  IMAD R65, R137, 0x17, RZ ;  /* 0x0000001789417824 */ /* 0x000fe200078e02ff */
[-C--:B------:R-:W-:Y:S01]  /*0820*/  IADD3 R40, P0, PT, R43, R2.reuse, RZ ;  /* 0x000000022b287210 */ /* 0x080fe20007f1e0ff */
[----:B------:R-:W-:Y:S01]  /*0830*/  IMAD R115, R137, 0x32, RZ ;  /* 0x0000003289737824 */ /* 0x000fe200078e02ff */
[-C--:B------:R-:W-:Y:S01]  /*0840*/  IADD3 R42, P3, PT, R45, R2.reuse, RZ ;  /* 0x000000022d2a7210 */ /* 0x080fe20007f7e0ff */
[C---:B------:R-:W-:Y:S01]  /*0850*/  IMAD R119, R137.reuse, 0x34, RZ ;  /* 0x0000003489777824 */ /* 0x040fe200078e02ff */
[C---:B------:R-:W-:Y:S01]  /*0860*/  LEA R69, R137.reuse, -R137, 0x6 ;  /* 0x8000008989457211 */ /* 0x040fe200078e30ff */
[----:B------:R-:W-:Y:S01]  /*0870*/  IMAD R123, R137, 0x36, RZ ;  /* 0x00000036897b7824 */ /* 0x000fe200078e02ff */
[-C--:B------:R-:W-:Y:S01]  /*0880*/  IADD3 R10, P2, PT, R177, R2.reuse, RZ ;  /* 0x00000002b10a7210 */ /* 0x080fe20007f5e0ff */
[----:B------:R-:W-:Y:S01]  /*0890*/  IMAD R67, R137, 0x19, RZ ;  /* 0x0000001989437824 */ /* 0x000fe200078e02ff */
[-C--:B------:R-:W-:Y:S01]  /*08a0*/  IADD3 R22, P6, PT, R191, R2.reuse, RZ ;  /* 0x00000002bf167210 */ /* 0x080fe20007fde0ff */
        /* <DEDUP_REMOVED lines=8> */
[----:B---3--:R-:W-:Y:S01]  /*0930*/  ULEA UR9, UR6, UR9, 0x18 ;  /* 0x0000000906097291 */ /* 0x008fe2000f8ec0ff */
[-C--:B------:R-:W-:Y:S01]  /*0940*/  LEA.HI.X.SX32 R11, R47, R3.reuse, 0x1, P2 ;  /* 0x000000032f0b7211 */ /* 0x080fe200010f0eff */
[----:B------:R-:W-:Y:S01]  /*0950*/  IMAD R79, R137, 0x1d, RZ ;  /* 0x0000001d894f7824 */ /* 0x000fe200078e02ff */
[-C--:B------:R-:W-:Y:S01]  /*0960*/  LEA.HI.X.SX32 R23, R69, R3.reuse, 0x1, P6 ;  /* 0x0000000345177211 */ /* 0x080fe200030f0eff */
[C---:B------:R-:W-:Y:S01]  /*0970*/  IMAD R139, R137.reuse, 0x46, RZ ;  /* 0x00000046898b7824 */ /* 0x040fe200078e02ff */
[CC--:B------:R-:W-:Y:S01]  /*0980*/  LEA R70, P2, R137.reuse, R2.reuse, 0x2 ;  /* 0x0000000289467211 */ /* 0x0c0fe200078410ff */
[C---:B------:R-:W-:Y:S01]  /*0990*/  IMAD R141, R137.reuse, 0x48, RZ ;  /* 0x00000048898d7824 */ /* 0x040fe200078e02ff */
[C---:B------:R-:W-:Y:S01]  /*09a0*/  LEA.HI.X.SX32 R69, R137.reuse, R3, 0x1, P4 ;  /* 0x0000000389457211 */ /* 0x040fe200020f0eff */
        /* <DEDUP_REMOVED lines=16> */
[----:B------:R-:W0:Y:S01]  /*0ab0*/  LDS R134, [UR9] ;  /* 0x00000009ff867984 */ /* 0x000e220008000800 */
[-C--:B------:R-:W-:Y:S01]  /*0ac0*/  LEA.HI.X.SX32 R73, R37, R3.reuse, 0x1, P6 ;  /* 0x0000000325497211 */ /* 0x080fe200030f0eff */
[----:B------:R-:W-:Y:S01]  /*0ad0*/  IMAD R97, R137, 0x27, RZ ;  /* 0x0000002789617824 */ /* 0x000fe200078e02ff */
[----:B------:R-:W-:Y:S01]  /*0ae0*/  LEA.HI.X.SX32 R47, R39, R3, 0x1, P4 ;  /* 0x00000003272f7211 */ /* 0x000fe200020f0eff */
[C---:B------:R-:W-:Y:S01]  /*0af0*/  IMAD R99, R137.reuse, 0x29, RZ ;  /* 0x0000002989637824 */ /* 0x040fe200078e02ff */
[C---:B------:R-:W-:Y:S01]  /*0b00*/  LEA R53, R137.reuse, -R137, 0x4 ;  /* 0x8000008989357211 */ /* 0x040fe200078e20ff */
[----:B------:R-:W-:Y:S01]  /*0b10*/  IMAD R155, R137, 0x58, RZ ;  /* 0x00000058899b7824 */ /* 0x000fe200078e02ff */
[-C--:B------:R-:W-:Y:S01]  /*0b20*/  IADD3 R50, P6, PT, R75, R2.reuse, RZ ;  /* 0x000000024b327210 */ /* 0x080fe20007fde0ff */
[----:B------:R-:W-:Y:S01]  /*0b30*/  IMAD R157, R137, 0x5a, RZ ;  /* 0x0000005a899d7824 */ /* 0x000fe200078e02ff */
[----:B------:R-:W-:Y:S01]  /*0b40*/  IADD3 R52, P4, PT, R81, R2, RZ ;  /* 0x0000000251347210 */ /* 0x000fe20007f9e0ff */
[----:B------:R-:W-:Y:S01]  /*0b50*/  BAR.SYNC.DEFER_BLOCKING 0x0 ;  /* 0x0000000000007b1d */ /* 0x000fe20000010000 */
[----:B------:R-:W-:-:S02]  /*0b60*/  LEA.HI.X.SX32 R49, R49, R3, 0x1, P2 ;  /* 0x0000000331317211 */ /* 0x000fc400010f0eff */
[----:B------:R-:W-:Y:S02]  /*0b70*/  LEA R55, R137, R137, 0x4 ;  /* 0x0000008989377211 */ /* 0x000fe400078e20ff */
        /* <DEDUP_REMOVED lines=46> */
[----:B------:R-:W-:Y:S01]  /*0e60*/  IADD3 R82, P4, PT, R135, R2, RZ ;  /* 0x0000000287527210 */ /* 0x000fe20007f9e0ff */
[----:B----4-:R-:W5:Y:S01]  /*0e70*/  LDG.E.U16 R20, desc[UR34][R20.64] ;  /* 0x0000002214147981 */ /* 0x010f62000c1e1500 */
[----:B------:R-:W-:Y:S01]  /*0e80*/  LEA R85, R137, R137, 0x5 ;  /* 0x0000008989557211 */ /* 0x000fe200078e28ff */
[----:B------:R-:W1:Y:S01]  /*0e90*/  LDCU UR4, c[0x0][0x3c8] ;  /* 0x00007900ff0477ac */ /* 0x000e620008000800 */
[-C--:B------:R-:W-:Y:S01]  /*0ea0*/  LEA.HI.X.SX32 R43, R43, R3.reuse, 0x1, P3 ;  /* 0x000000032b2b7211 */ /* 0x080fe200018f0eff */
[----:B------:R-:W5:Y:S01]  /*0eb0*/  LDG.E.U16 R26, desc[UR34][R26.64] ;  /* 0x000000221a1a7981 */ /* 0x000f62000c1e1500 */
[----:B------:R-:W-:-:S02]  /*0ec0*/  LEA.HI.X.SX32 R79, R79, R3, 0x1, P2 ;  /* 0x000000034f4f7211 */ /* 0x000fc400010f0eff */
[-C--:B------:R-:W-:Y:S01]  /*0ed0*/  IADD3 R38, P3, PT, R139, R2.reuse, RZ ;  /* 0x000000028b267210 */ /* 0x080fe20007f7e0ff */
[----:B------:R-:W5:Y:S01]  /*0ee0*/  LDG.E.U16 R28, desc[UR34][R28.64] ;  /* 0x000000221c1c7981 */ /* 0x000f62000c1e1500 */
[-C--:B------:R-:W-:Y:S02]  /*0ef0*/  IADD3 R84, P2, PT, R141, R2.reuse, RZ ;  /* 0x000000028d547210 */ /* 0x080fe40007f5e0ff */
[-C--:B------:R-:W-:Y:S01]  /*0f00*/  LEA.HI.X.SX32 R81, R81, R3.reuse, 0x1, P6 ;  /* 0x0000000351517211 */ /* 0x080fe200030f0eff */
[----:B------:R-:W5:Y:S01]  /*0f10*/  LDG.E.U16 R32, desc[UR34][R32.64] ;  /* 0x0000002220207981 */ /* 0x000f62000c1e1500 */
[----:B------:R-:W-:Y:S02]  /*0f20*/  LEA.HI.X.SX32 R83, R83, R3, 0x1, P4 ;  /* 0x0000000353537211 */ /* 0x000fe400020f0eff */
[-C--:B------:R-:W-:Y:S01]  /*0f30*/  IADD3 R86, P6, PT, R143, R2.reuse, RZ ;  /* 0x000000028f567210 */ /* 0x080fe20007fde0ff */
[----:B------:R-:W5:Y:S01]  /*0f40*/  LDG.E.U16 R34, desc[UR34][R34.64] ;  /* 0x0000002222227981 */ /* 0x000f62000c1e1500 */
[----:B------:R-:W-:-:S02]  /*0f50*/  IADD3 R88, P4, PT, R145, R2, RZ ;  /* 0x0000000291587210 */ /* 0x000fc40007f9e0ff */
[-C--:B------:R-:W-:Y:S01]  /*0f60*/  LEA.HI.X.SX32 R31, R85, R3.reuse, 0x1, P1 ;  /* 0x00000003551f7211 */ /* 0x080fe200008f0eff */
[----:B------:R-:W5:Y:S01]  /*0f70*/  LDG.E.U16 R40, desc[UR34][R40.64] ;  /* 0x0000002228287981 */ /* 0x000f62000c1e1500 */
[-C--:B------:R-:W-:Y:S02]  /*0f80*/  LEA.HI.X.SX32 R37, R87, R3.reuse, 0x1, P0 ;  /* 0x0000000357257211 */ /* 0x080fe400000f0eff */
[-C--:B------:R-:W-:Y:S01]  /*0f90*/  IADD3 R90, P1, PT, R147, R2.reuse, RZ ;  /* 0x00000002935a7210 */ /* 0x080fe20007f3e0ff */
[----:B------:R-:W5:Y:S01]  /*0fa0*/  LDG.E.U16 R42, desc[UR34][R42.64] ;  /* 0x000000222a2a7981 */ /* 0x000f62000c1e1500 */
[----:B------:R-:W-:Y:S02]  /*0fb0*/  IADD3 R92, P0, PT, R149, R2, RZ ;  /* 0x00000002955c7210 */ /* 0x000fe40007f1e0ff */
        /* <DEDUP_REMOVED lines=22> */
[----:B------:R-:W-:Y:S01]  /*1120*/  IMAD R99, R137, 0x3d, RZ ;  /* 0x0000003d89637824 */ /* 0x000fe200078e02ff */
[-C--:B------:R-:W-:Y:S01]  /*1130*/  IADD3 R110, P2, PT, R165, R2.reuse, RZ ;  /* 0x00000002a56e7210 */ /* 0x080fe20007f5e0ff */
[----:B------:R-:W5:Y:S01]  /*1140*/  LDG.E.U16 R52, desc[UR34][R52.64] ;  /* 0x0000002234347981 */ /* 0x000f62000c1e1500 */
[-C--:B------:R-:W-:Y:S02]  /*1150*/  LEA.HI.X.SX32 R101, R105, R3.reuse, 0x1, P6 ;  /* 0x0000000369657211 */ /* 0x080fe400030f0eff */
[-C--:B------:R-:W-:Y:S01]  /*1160*/  LEA.HI.X.SX32 R103, R107, R3.reuse, 0x1, P4 ;  /* 0x000000036b677211 */ /* 0x080fe200020f0eff */
[----:B------:R-:W5:Y:S01]  /*1170*/  LDG.E.U16 R54, desc[UR34][R54.64] ;  /* 0x0000002236367981 */ /* 0x000f62000c1e1500 */
[-C--:B------:R-:W-:Y:S02]  /*1180*/  IADD3 R112, P6, PT, R167, R2.reuse, RZ ;  /* 0x00000002a7707210 */ /* 0x080fe40007fde0ff */
[----:B------:R-:W-:Y:S01]  /*1190*/  IADD3 R114, P4, PT, R169, R2, RZ ;  /* 0x00000002a9727210 */ /* 0x000fe20007f9e0ff */
[----:B------:R-:W5:Y:S01]  /*11a0*/  LDG.E.U16 R56, desc[UR34][R56.64] ;  /* 0x0000002238387981 */ /* 0x000f62000c1e1500 */
[----:B------:R-:W-:-:S02]  /*11b0*/  LEA.HI.X.SX32 R105, R109, R3, 0x1, P1 ;  /* 0x000000036d697211 */ /* 0x000fc400008f0eff */
[-C--:B------:R-:W-:Y:S01]  /*11c0*/  LEA.HI.X.SX32 R107, R111, R3.reuse, 0x1, P0 ;  /* 0x000000036f6b7211 */ /* 0x080fe200000f0eff */
[----:B------:R-:W5:Y:S01]  /*11d0*/  LDG.E.U16 R58, desc[UR34][R58.64] ;  /* 0x000000223a3a7981 */ /* 0x000f62000c1e1500 */
[-C--:B------:R-:W-:Y:S02]  /*11e0*/  IADD3 R116, P1, PT, R171, R2.reuse, RZ ;  /* 0x00000002ab747210 */ /* 0x080fe40007f3e0ff */
[-C--:B------:R-:W-:Y:S01]  /*11f0*/  IADD3 R118, P0, PT, R173, R2.reuse, RZ ;  /* 0x00000002ad767210 */ /* 0x080fe20007f1e0ff */
[----:B------:R-:W5:Y:S01]  /*1200*/  LDG.E.U16 R60, desc[UR34][R60.64] ;  /* 0x000000223c3c7981 */ /* 0x000f62000c1e1500 */
[-C--:B------:R-:W-:Y:S02]  /*1210*/  LEA.HI.X.SX32 R109, R113, R3.reuse, 0x1, P3 ;  /* 0x00000003716d7211 */ /* 0x080fe400018f0eff */
[----:B------:R-:W-:Y:S01]  /*1220*/  LEA.HI.X.SX32 R111, R115, R3, 0x1, P2 ;  /* 0x00000003736f7211 */ /* 0x000fe200010f0eff */
[----:B------:R-:W5:Y:S01]  /*1230*/  LDG.E.U16 R62, desc[UR34][R62.64] ;  /* 0x000000223e3e7981 */ /* 0x000f62000c1e1500 */
[----:B------:R-:W-:-:S02]  /*1240*/  IADD3 R120, P3, PT, R175, R2, RZ ;  /* 0x00000002af787210 */ /* 0x000fc40007f7e0ff */
        /* <DEDUP_REMOVED lines=12> */
[----:B------:R-:W-:Y:S01]  /*1310*/  IADD3 R130, P0, PT, R187, R2, RZ ;  /* 0x00000002bb827210 */ /* 0x000fe20007f1e0ff */
[----:B------:R-:W5:Y:S01]  /*1320*/  LDG.E.U16 R78, desc[UR34][R78.64] ;  /* 0x000000224e4e7981 */ /* 0x000f62000c1e1500 */
[-C--:B------:R-:W-:Y:S02]  /*1330*/  LEA.HI.X.SX32 R121, R125, R3.reuse, 0x1, P3 ;  /* 0x000000037d797211 */ /* 0x080fe400018f0eff */
[-C--:B------:R-:W-:Y:S01]  /*1340*/  LEA.HI.X.SX32 R123, R127, R3.reuse, 0x1, P2 ;  /* 0x000000037f7b7211 */ /* 0x080fe200010f0eff */
[----:B------:R-:W5:Y:S01]  /*1350*/  LDG.E.U16 R80, desc[UR34][R80.64] ;  /* 0x0000002250507981 */ /* 0x000f62000c1e1500 */
[----:B------:R-:W-:-:S02]  /*1360*/  LEA.HI.X.SX32 R125, R129, R3, 0x1, P6 ;  /* 0x00000003817d7211 */ /* 0x000fc400030f0eff */
[-C--:B------:R-:W-:Y:S01]  /*1370*/  LEA.HI.X.SX32 R127, R131, R3.reuse, 0x1, P4 ;  /* 0x00000003837f7211 */ /* 0x080fe200020f0eff */
[----:B------:R-:W5:Y:S01]  /*1380*/  LDG.E.U16 R82, desc[UR34][R82.64] ;  /* 0x0000002252527981 */ /* 0x000f62000c1e1500 */
[-C--:B------:R-:W-:Y:S02]  /*1390*/  LEA.HI.X.SX32 R129, R133, R3.reuse, 0x1, P1 ;  /* 0x0000000385817211 */ /* 0x080fe400008f0eff */
[----:B------:R-:W-:Y:S01]  /*13a0*/  LEA.HI.X.SX32 R131, R99, R3, 0x1, P0 ;  /* 0x0000000363837211 */ /* 0x000fe200000f0eff */
[----:B------:R-:W5:Y:S04]  /*13b0*/  LDG.E.U16 R30, desc[UR34][R30.64] ;  /* 0x000000221e1e7981 */ /* 0x000f68000c1e1500 */
        /* <DEDUP_REMOVED lines=22> */
[----:B------:R-:W5:Y:S01]  /*1520*/  LDG.E.U16 R16, desc[UR34][R16.64] ;  /* 0x0000002210107981 */ /* 0x000f62000c1e1500 */
[----:B------:R-:W-:-:S03]  /*1530*/  IMAD R189, R137, 0x7c, RZ ;  /* 0x0000007c89bd7824 */ /* 0x000fc600078e02ff */
[----:B------:R-:W5:Y:S04]  /*1540*/  LDG.E.U16 R133, desc[UR34][R6.64] ;  /* 0x0000002206857981 */ /* 0x000f68000c1e1500 */
[----:B------:R2:W5:Y:S04]  /*1550*/  LDG.E.U16 R9, desc[UR34][R68.64] ;  /* 0x0000002244097981 */ /* 0x000568000c1e1500 */
[----:B------:R-:W5:Y:S04]  /*1560*/  LDG.E.U16 R17, desc[UR34][R10.64] ;  /* 0x000000220a117981 */ /* 0x000f68000c1e1500 */
[----:B------:R3:W5:Y:S01]  /*1570*/  LDG.E.U16 R98, desc[UR34][R2.64] ;  /* 0x0000002202627981 */ /* 0x000762000c1e1500 */
[----:B--2---:R-:W2:Y:S03]  /*1580*/  LDC.64 R68, c[0x0][0x3c0] ;  /* 0x0000f000ff447b82 */ /* 0x004ea60000000a00 */
[----:B------:R-:W5:Y:S04]  /*1590*/  LDG.E.U16 R132, desc[UR34][R4.64] ;  /* 0x0000002204847981 */ /* 0x000f68000c1e1500 */
[----:B------:R4:W5:Y:S01]  /*15a0*/  LDG.E.U16 R11, desc[UR34][R88.64] ;  /* 0x00000022580b7981 */ /* 0x000962000c1e1500 */
[----:B------:R-:W-:-:S02]  /*15b0*/  SHF.R.U32.HI R6, RZ, 0x6, R24 ;  /* 0x00000006ff067819 */ /* 0x000fc40000011618 */
[----:B---3--:R-:W-:Y:S01]  /*15c0*/  IADD3 R2, P3, PT, R189, R2, RZ ;  /* 0x00000002bd027210 */ /* 0x008fe20007f7e0ff */
[----:B------:R-:W5:Y:S01]  /*15d0*/  LDG.E.U16 R18, desc[UR34][R18.64] ;  /* 0x0000002212127981 */ /* 0x000f62000c1e1500 */
[----:B------:R-:W-:-:S03]  /*15e0*/  SHF.R.U32.HI R7, RZ, 0x5, R24 ;  /* 0x00000005ff077819 */ /* 0x000fc60000011618 */
[----:B------:R-:W5:Y:S01]  /*15f0*/  LDG.E.U16 R10, desc[UR34][R86.64] ;  /* 0x00000022560a7981 */ /* 0x000f62000c1e1500 */
[----:B----4-:R-:W3:Y:S01]  /*1600*/  LDC.64 R88, c[0x0][0x388] ;  /* 0x0000e200ff587b82 */ /* 0x010ee20000000a00 */
[----:B------:R-:W-:Y:S02]  /*1610*/  LOP3.LUT R4, R24, 0x3f, RZ, 0xc0, !PT ;  /* 0x0000003f18047812 */ /* 0x000fe400078ec0ff */
[----:B------:R-:W5:Y:S01]  /*1620*/  LDG.E.U16 R12, desc[UR34][R12.64] ;  /* 0x000000220c0c7981 */ /* 0x000f62000c1e1500 */
[----:B------:R-:W-:Y:S02]  /*1630*/  SGXT.U32 R6, R6, 0x2 ;  /* 0x000000020606781a */ /* 0x000fe40000000000 */
[----:B------:R-:W-:Y:S01]  /*1640*/  LEA.HI.X.SX32 R3, R135, R3, 0x1, P3 ;  /* 0x0000000387037211 */ /* 0x000fe200018f0eff */
[----:B-1----:R-:W-:Y:S01]  /*1650*/  IMAD R5, R4, UR4, RZ ;  /* 0x0000000404057c24 */ /* 0x002fe2000f8e02ff */
[----:B------:R-:W5:Y:S01]  /*1660*/  LDG.E.U16 R14, desc[UR34][R14.64] ;  /* 0x000000220e0e7981 */ /* 0x000f62000c1e1500 */
[----:B--2---:R-:W-:-:S02]  /*1670*/  IMAD R68, R68, UR8, RZ ;  /* 0x0000000844447c24 */ /* 0x004fc4000f8e02ff */
[----:B------:R-:W-:Y:S01]  /*1680*/  IMAD R6, R6, R69, RZ ;  /* 0x0000004506067224 */ /* 0x000fe200078e02ff */
[----:B------:R1:W5:Y:S04]  /*1690*/  LDG.E.U16 R19, desc[UR34][R2.64] ;  /* 0x0000002202137981 */ /* 0x000368000c1e1500 */
[----:B------:R-:W-:Y:S01]  /*16a0*/  LEA R8, R69, R6, 0x2 ;  /* 0x0000000645087211 */ /* 0x000fe200078e10ff */
[----:B------:R-:W5:Y:S01]  /*16b0*/  LDG.E.U16 R13, desc[UR34][R90.64] ;  /* 0x000000225a0d7981 */ /* 0x000f62000c1e1500 */
[----:B------:R-:W-:-:S03]  /*16c0*/  R2UR UR18, R7 ;  /* 0x00000000071272ca */ /* 0x000fc600000e0000 */
[----:B------:R2:W5:Y:S01]  /*16d0*/  LDG.E.U16 R15, desc[UR34][R92.64] ;  /* 0x000000225c0f7981 */ /* 0x000562000c1e1500 */
[----:B-1----:R-:W-:Y:S02]  /*16e0*/  SHF.L.U32 R2, R5, 0x1, RZ ;  /* 0x0000000105027819 */ /* 0x002fe400000006ff */
[----:B------:R-:W-:-:S04]  /*16f0*/  SHF.L.U32 R3, R68, 0x1, RZ ;  /* 0x0000000144037819 */ /* 0x000fc800000006ff */
[----:B---3--:R-:W-:Y:S02]  /*1700*/  IADD3 R87, P0, P1, R2, R88, R3 ;  /* 0x0000005802577210 */ /* 0x008fe4000791e003 */
[----:B------:R-:W-:Y:S01]  /*1710*/  LEA R2, R69, R8, 0x2 ;  /* 0x0000000845027211 */ /* 0x000fe200078e10ff */
[----:B------:R-:W-:Y:S01]  /*1720*/  IMAD.HI R5, R5, 0x2, RZ ;  /* 0x0000000205057827 */ /* 0x000fe200078e02ff */
[----:B------:R-:W-:Y:S02]  /*1730*/  LOP3.LUT R7, R24, 0xc0, RZ, 0xc0, !PT ;  /* 0x000000c018077812 */ /* 0x000fe400078ec0ff */
[----:B------:R-:W-:Y:S01]  /*1740*/  LEA R3, R69, R2, 0x2 ;  /* 0x0000000245037211 */ /* 0x000fe200078e10ff */
[----:B------:R-:W-:Y:S01]  /*1750*/  IMAD.HI R68, R68, 0x2, RZ ;  /* 0x0000000244447827 */ /* 0x000fe200078e02ff */
[----:B------:R-:W-:Y:S02]  /*1760*/  LEA R4, R7, R4, 0x6 ;  /* 0x0000000407047211 */ /* 0x000fe400078e30ff */
[----:B------:R-:W-:-:S02]  /*1770*/  LEA R86, P3, R3, R87, 0x1 ;  /* 0x0000005703567211 */ /* 0x000fc400078608ff */
[----:B------:R-:W-:Y:S02]  /*1780*/  IADD3.X R5, PT, PT, R5, R89, R68, P0, P1 ;  /* 0x0000005905057210 */ /* 0x000fe400007e2444 */
[-C--:B--2---:R-:W-:Y:S02]  /*1790*/  LEA R92, P0, R6, R87.reuse, 0x1 ;  /* 0x00000057065c7211 */ /* 0x084fe400078008ff */
[-C--:B------:R-:W-:Y:S02]  /*17a0*/  LEA R90, P1, R8, R87.reuse, 0x1 ;  /* 0x00000057085a7211 */ /* 0x080fe400078208ff */
[----:B------:R-:W-:Y:S02]  /*17b0*/  LEA R88, P2, R2, R87, 0x1 ;  /* 0x0000005702587211 */ /* 0x000fe400078408ff */
[----:B0-----:R-:W-:Y:S02]  /*17c0*/  R2UR UR10, R134 ;  /* 0x00000000860a72ca */ /* 0x001fe400000e0000 */
[----:B------:R-:W-:-:S02]  /*17d0*/  LEA.HI.X.SX32 R87, R3, R5, 0x1, P3 ;  /* 0x0000000503577211 */ /* 0x000fc400018f0eff */
[-C--:B------:R-:W-:Y:S02]  /*17e0*/  LEA.HI.X.SX32 R93, R6, R5.reuse, 0x1, P0 ;  /* 0x00000005065d7211 */ /* 0x080fe400000f0eff */
[-C--:B------:R-:W-:Y:S02]  /*17f0*/  LEA.HI.X.SX32 R91, R8, R5.reuse, 0x1, P1 ;  /* 0x00000005085b7211 */ /* 0x080fe400008f0eff */
[----:B------:R-:W-:Y:S02]  /*1800*/  LEA.HI.X.SX32 R89, R2, R5, 0x1, P2 ;  /* 0x0000000502597211 */ /* 0x000fe400010f0eff */
[----:B------:R-:W-:Y:S01]  /*1810*/  SHF.L.U32 R3, R4, 0x1, RZ ;  /* 0x0000000104037819 */ /* 0x000fe200000006ff */
[----:B------:R-:W-:Y:S06]  /*1820*/  @P5 BRA `(.L_x_5) ;  /* 0x0000000000185947 */ /* 0x000fec0003800000 */
[----:B------:R-:W-:Y:S01]  /*1830*/  ELECT P0, URZ, PT ;  /* 0x0000000000ff782f */ /* 0x000fe20003800000 */
[----:B------:R-:W-:Y:S01]  /*1840*/  HFMA2 R2, -RZ, RZ, 0, 5.9604644775390625e-08 ;  /* 0x00000001ff027431 */ /* 0x000fe200000001ff */
[----:B------:R-:W-:Y:S01]  /*1850*/  UMOV UR4, 0x40 ;  /* 0x0000004000047882 */ /* 0x000fe20000000000 */
[----:B------:R-:W-:Y:S01]  /*1860*/  UVIRTCOUNT.DEALLOC.SMPOOL 0x80 ;  /* 0x000000800000784c */ /* 0x000fe20000000000 */
[----:B------:R-:W-:-:S09]  /*1870*/  ULEA UR4, UR6, UR4, 0x18 ;  /* 0x0000000406047291 */ /* 0x000fd2000f8ec0ff */
[----:B------:R0:W-:Y:S03]  /*1880*/  @P0 STS.U8 [UR4], R2 ;  /* 0x00000002ff000988 */ /* 0x0001e60008000004 */
.L_x_5:
[----:B------:R-:W-:Y:S01]  /*1890*/  USHF.L.U32 UR15, UR18, 0x15, URZ ;  /* 0x00000015120f7899 */ /* 0x000fe200080006ff */
[C---:B------:R-:W-:Y:S01]  /*18a0*/  LOP3.LUT R5, R3.reuse, 0x10, RZ, 0x3c, !PT ;  /* 0x0000001003057812 */ /* 0x040fe200078e3cff */
[----:B-----5:R-:W-:Y:S01]  /*18b0*/  STS.U16 [R3+UR9+0x400], R99 ;  /* 0x0004006303007988 */ /* 0x020fe20008000409 */
[----:B------:R-:W-:Y:S01]  /*18c0*/  LOP3.LUT R21, R3, 0x20, RZ, 0x3c, !PT ;  /* 0x0000002003157812 */ /* 0x000fe200078e3cff */
[----:B------:R-:W-:Y:S01]  /*18d0*/  ULOP3.LUT UR15, UR15, 0x600000, URZ, 0xc0, !UPT ;  /* 0x006000000f0f7892 */ /* 0x000fe2000f8ec0ff */
[----:B------:R-:W-:Y:S01]  /*18e0*/  LOP3.LUT P6, RZ, R24, 0xff, RZ, 0xc0, !PT ;  /* 0x000000ff18ff7812 */ /* 0x000fe200078cc0ff */
[----:B------:R-:W-:Y:S01]  /*18f0*/  STS.U16 [R3+UR9+0x800], R12 ;  /* 0x0008000c03007988 */ /* 0x000fe20008000409 */
[----:B------:R-:W-:Y:S01]  /*1900*/  ULOP3.LUT UR23, UR18, 0x4, URZ, 0xc0, !UPT ;  /* 0x0000000412177892 */ /* 0x000fe2000f8ec0ff */
[----:B------:R-:W-:Y:S01]  /*1910*/  SHF.L.U32 R68, R25, 0x8, RZ ;  /* 0x0000000819447819 */ /* 0x000fe200000006ff */
[----:B------:R-:W-:Y:S01]  /*1920*/  UIADD3 UR11, UPT, UPT, UR10, UR15, URZ ;  /* 0x0000000f0a0b7290 */ /* 0x000fe2000fffe0ff */
[----:B------:R-:W-:Y:S01]  /*1930*/  STS.U16 [R3+UR9+0x1000], R14 ;  /* 0x0010000e03007988 */ /* 0x000fe20008000409 */
[----:B------:R-:W-:Y:S01]  /*1940*/  UMOV UR12, 0x1 ;  /* 0x00000001000c7882 */ /* 0x000fe20000000000 */
[----:B------:R-:W-:Y:S01]  /*1950*/  PRMT R8, RZ, 0x7610, R8 ;  /* 0x00007610ff087816 */ /* 0x000fe20000000008 */
[----:B------:R-:W-:Y:S01]  /*1960*/  ULEA UR11, UR23, UR11, 0x4 ;  /* 0x0000000b170b7291 */ /* 0x000fe2000f8e20ff */
[----:B------:R-:W-:Y:S01]  /*1970*/  STS.U16 [R3+UR9+0x1400], R132 ;  /* 0x0014008403007988 */ /* 0x000fe20008000409 */
[----:B------:R-:W1:Y:S03]  /*1980*/  LDCU.64 UR6, c[0x0][0x3d0] ;  /* 0x00007a00ff0677ac */ /* 0x000e660008000a00 */
[----:B------:R-:W-:Y:S01]  /*1990*/  STS.U16 [R3+UR9+0xc00], R34 ;  /* 0x000c002203007988 */ /* 0x000fe20008000409 */
[----:B------:R-:W-:Y:S01]  /*19a0*/  VOTEU.ALL UP0, P6 ;  /* 0x0000000000ff7886 */ /* 0x000fe20003000000 */
[----:B------:R-:W-:-:S02]  /*19b0*/  VOTEU.ALL UP1, P6 ;  /* 0x0000000000ff7886 */ /* 0x000fc40003020000 */
[----:B------:R-:W-:Y:S02]  /*19c0*/  STS.U16 [R3+UR9+0x1800], R133 ;  /* 0x0018008503007988 */ /* 0x000fe40008000409 */
[----:B------:R-:W-:-:S04]  /*19d0*/  @!UP0 UIADD3 UR4, UPT, UPT, -UR12, 0x100000, URZ ;  /* 0x001000000c048890 */ /* 0x000fc8000fffe1ff */
[----:B------:R-:W-:Y:S02]  /*19e0*/  @!UP0 USHF.L.U32 UR5, UR4, 0xb, URZ ;  /* 0x0000000b04058899 */ /* 0x000fe400080006ff */
[----:B------:R-:W-:Y:S01]  /*19f0*/  @!UP0 USHF.L.U32 UR4, UR4, 0x1, URZ ;  /* 0x0000000104048899 */ /* 0x000fe200080006ff */
[----:B------:R-:W-:Y:S04]  /*1a00*/  STS.U16 [R3+UR9+0x1c00], R17 ;  /* 0x001c001103007988 */ /* 0x000fe80008000409 */
[----:B------:R-:W-:Y:S04]  /*1a10*/  STS.U16 [R3+UR9], R98 ;  /* 0x0000006203007988 */ /* 0x000fe80008000409 */
[----:B------:R2:W-:Y:S04]  /*1a20*/  STS.U16 [R5+UR9+0x80], R9 ;  /* 0x0000800905007988 */ /* 0x0005e80008000409 */
[----:B------:R-:W-:Y:S04]  /*1a30*/  STS.U16 [R5+UR9+0x480], R46 ;  /* 0x0004802e05007988 */ /* 0x000fe80008000409 */
[----:B------:R-:W-:Y:S01]  /*1a40*/  STS.U16 [R5+UR9+0x880], R54 ;  /* 0x0008803605007988 */ /* 0x000fe20008000409 */
[----:B--2---:R-:W-:-:S03]  /*1a50*/  LOP3.LUT R9, R3, 0x30, RZ, 0x3c, !PT ;  /* 0x0000003003097812 */ /* 0x004fc600078e3cff */
[----:B------:R-:W-:Y:S04]  /*1a60*/  STS.U16 [R5+UR9+0xc80], R66 ;  /* 0x000c804205007988 */ /* 0x000fe80008000409 */
[----:B------:R-:W-:Y:S04]  /*1a70*/  STS.U16 [R5+UR9+0x1080], R30 ;  /* 0x0010801e05007988 */ /* 0x000fe80008000409 */
[----:B------:R2:W-:Y:S04]  /*1a80*/  STS.U16 [R5+UR9+0x1480], R15 ;  /* 0x0014800f05007988 */ /* 0x0005e80008000409 */
[----:B------:R-:W-:Y:S04]  /*1a90*/  STS.U16 [R5+UR9+0x1880], R108 ;  /* 0x0018806c05007988 */ /* 0x000fe80008000409 */
[----:B------:R3:W-:Y:S01]  /*1aa0*/  STS.U16 [R5+UR9+0x1c80], R122 ;  /* 0x001c807a05007988 */ /* 0x0007e20008000409 */
[----:B--2---:R-:W-:-:S03]  /*1ab0*/  LOP3.LUT R15, R3, 0x50, RZ, 0x3c, !PT ;  /* 0x00000050030f7812 */ /* 0x004fc600078e3cff */
[----:B------:R-:W-:Y:S04]  /*1ac0*/  STS.U16 [R21+UR9+0x100], R70 ;  /* 0x0001004615007988 */ /* 0x000fe80008000409 */
[----:B------:R-:W-:Y:S01]  /*1ad0*/  STS.U16 [R21+UR9+0x500], R18 ;  /* 0x0005001215007988 */ /* 0x000fe20008000409 */
[----:B---3--:R-:W-:-:S03]  /*1ae0*/  LOP3.LUT R5, R3, 0x40, RZ, 0x3c, !PT ;  /* 0x0000004003057812 */ /* 0x008fc600078e3cff */
[----:B------:R-:W-:Y:S04]  /*1af0*/  STS.U16 [R21+UR9+0x900], R56 ;  /* 0x0009003815007988 */ /* 0x000fe80008000409 */
        /* <DEDUP_REMOVED lines=8> */
[----:B------:R2:W-:Y:S04]  /*1b80*/  STS.U16 [R9+UR9+0xd80], R76 ;  /* 0x000d804c09007988 */ /* 0x0005e80008000409 */
[----:B------:R-:W-:Y:S04]  /*1b90*/  STS.U16 [R9+UR9+0x1180], R38 ;  /* 0x0011802609007988 */ /* 0x000fe80008000409 */
[----:B------:R-:W-:Y:S01]  /*1ba0*/  STS.U16 [R9+UR9+0x1580], R96 ;  /* 0x0015806009007988 */ /* 0x000fe20008000409 */
[----:B--2---:R-:W-:-:S03]  /*1bb0*/  IADD3 R76, PT, PT, R68, 0x100, RZ ;  /* 0x00000100444c7810 */ /* 0x004fc60007ffe0ff */
[----:B------:R-:W-:Y:S01]  /*1bc0*/  STS.U16 [R9+UR9+0x1980], R112 ;  /* 0x0019807009007988 */ /* 0x000fe20008000409 */
[----:B------:R-:W-:-:S03]  /*1bd0*/  ISETP.GT.AND P0, PT, R76, RZ, PT ;  /* 0x000000ff4c00720c */ /* 0x000fc60003f04270 */
[----:B------:R2:W-:Y:S04]  /*1be0*/  STS.U16 [R9+UR9+0x1d80], R126 ;  /* 0x001d807e09007988 */ /* 0x0005e80008000409 */
[----:B------:R-:W-:Y:S04]  /*1bf0*/  STS.U16 [R5+UR9+0x200], R72 ;  /* 0x0002004805007988 */ /* 0x000fe80008000409 */
[----:B------:R-:W-:Y:S01]  /*1c00*/  STS.U16 [R5+UR9+0x600], R32 ;  /* 0x0006002005007988 */ /* 0x000fe20008000409 */
[C---:B--2---:R-:W-:Y:S02]  /*1c10*/  LOP3.LUT R9, R3.reuse, 0x60, RZ, 0x3c, !PT ;  /* 0x0000006003097812 */ /* 0x044fe400078e3cff */
[----:B------:R-:W-:Y:S01]  /*1c20*/  LOP3.LUT R3, R3, 0x70, RZ, 0x3c, !PT ;  /* 0x0000007003037812 */ /* 0x000fe200078e3cff */
        /* <DEDUP_REMOVED lines=13> */
[----:B--2---:R-:W-:-:S03]  /*1d00*/  PRMT R10, RZ, 0x7610, R10 ;  /* 0x00007610ff0a7816 */ /* 0x004fc6000000000a */
[----:B------:R-:W-:Y:S04]  /*1d10*/  STS.U16 [R15+UR9+0x1e80], R130 ;  /* 0x001e80820f007988 */ /* 0x000fe80008000409 */
[----:B------:R-:W-:Y:S04]  /*1d20*/  STS.U16 [R9+UR9+0x300], R28 ;  /* 0x0003001c09007988 */ /* 0x000fe80008000409 */
[----:B------:R-:W-:Y:S04]  /*1d30*/  STS.U16 [R9+UR9+0x700], R42 ;  /* 0x0007002a09007988 */ /* 0x000fe80008000409 */
[----:B------:R-:W-:Y:S04]  /*1d40*/  STS.U16 [R9+UR9+0xb00], R62 ;  /* 0x000b003e09007988 */ /* 0x000fe80008000409 */
[----:B------:R2:W-:Y:S04]  /*1d50*/  STS.U16 [R9+UR9+0xf00], R80 ;  /* 0x000f005009007988 */ /* 0x0005e80008000409 */
[----:B------:R3:W-:Y:S04]  /*1d60*/  STS.U16 [R9+UR9+0x1300], R11 ;  /* 0x0013000b09007988 */ /* 0x0007e80008000409 */
[----:B------:R-:W-:Y:S01]  /*1d70*/  STS.U16 [R9+UR9+0x1700], R104 ;  /* 0x0017006809007988 */ /* 0x000fe20008000409 */
[----:B--2---:R-:W2:Y:S03]  /*1d80*/  LDC.64 R80, c[0x0][0x390] ;  /* 0x0000e400ff507b82 */ /* 0x004ea60000000a00 */
[----:B------:R-:W-:Y:S01]  /*1d90*/  STS.U16 [R9+UR9+0x1b00], R118 ;  /* 0x001b007609007988 */ /* 0x000fe20008000409 */
[----:B---3--:R-:W-:-:S03]  /*1da0*/  PRMT R11, RZ, 0x7610, R11 ;  /* 0x00007610ff0b7816 */ /* 0x008fc6000000000b */
[----:B------:R3:W-:Y:S04]  /*1db0*/  STS.U16 [R9+UR9+0x1f00], R19 ;  /* 0x001f001309007988 */ /* 0x0007e80008000409 */
[----:B------:R-:W-:Y:S04]  /*1dc0*/  STS.U16 [R3+UR9+0x380], R40 ;  /* 0x0003802803007988 */ /* 0x000fe80008000409 */
[----:B------:R-:W-:Y:S01]  /*1dd0*/  STS.U16 [R3+UR9+0x780], R52 ;  /* 0x0007803403007988 */ /* 0x000fe20008000409 */
[----:B---3--:R-:W-:-:S03]  /*1de0*/  PRMT R9, RZ, 0x7610, R9 ;  /* 0x00007610ff097816 */ /* 0x008fc60000000009 */
[----:B------:R-:W-:Y:S04]  /*1df0*/  STS.U16 [R3+UR9+0xb80], R64 ;  /* 0x000b804003007988 */ /* 0x000fe80008000409 */
[----:B------:R-:W-:Y:S04]  /*1e00*/  STS.U16 [R3+UR9+0xf80], R82 ;  /* 0x000f805203007988 */ /* 0x000fe80008000409 */
[----:B------:R3:W-:Y:S04]  /*1e10*/  STS.U16 [R3+UR9+0x1380], R13 ;  /* 0x0013800d03007988 */ /* 0x0007e80008000409 */
[----:B------:R-:W-:Y:S04]  /*1e20*/  STS.U16 [R3+UR9+0x1780], R106 ;  /* 0x0017806a03007988 */ /* 0x000fe80008000409 */
[----:B------:R-:W-:Y:S01]  /*1e30*/  STS.U16 [R3+UR9+0x1b80], R120 ;  /* 0x001b807803007988 */ /* 0x000fe20008000409 */
[----:B0-----:R-:W-:Y:S01]  /*1e40*/  LOP3.LUT R2, R24, 0xf, RZ, 0xc0, !PT ;  /* 0x0000000f18027812 */ /* 0x001fe200078ec0ff */
[----:B---3--:R-:W0:Y:S02]  /*1e50*/  LDC R13, c[0x0][0x3d8] ;  /* 0x0000f600ff0d7b82 */ /* 0x008e240000000800 */
[----:B------:R3:W-:Y:S01]  /*1e60*/  STS.U16 [R3+UR9+0x1f80], R22 ;  /* 0x001f801603007988 */ /* 0x0007e20008000409 */
[----:B------:R-:W-:Y:S01]  /*1e70*/  STTM.x64 tmem[UR11], RZ ;  /* 0x000000ff000079ed */ /* 0x000fe2000834000b */
[----:B------:R-:W4:Y:S04]  /*1e80*/  FENCE.VIEW.ASYNC.T ;  /* 0x00000000000073c6 */ /* 0x000f280000000200 */
[----:B----4-:R-:W-:Y:S06]  /*1e90*/  BAR.SYNC.DEFER_BLOCKING 0x0 ;  /* 0x0000000000007b1d */ /* 0x010fec0000010000 */
[----:B------:R-:W4:Y:S02]  /*1ea0*/  FENCE.VIEW.ASYNC.S ;  /* 0x00000000000073c6 */ /* 0x000f240000000000 */
[----:B----4-:R4:W1:Y:S02]  /*1eb0*/  @!UP1 SYNCS.EXCH.64 URZ, [UR9+0x9800], UR4 ;  /* 0x0098000409ff95b2 */ /* 0x0108640008000100 */
[----:B-1----:R-:W-:Y:S06]  /*1ec0*/  BAR.SYNC.DEFER_BLOCKING 0x0 ;  /* 0x0000000000007b1d */ /* 0x002fec0000010000 */
[----:B------:R-:W2:Y:S04]  /*1ed0*/  @P0 LDG.E.U16 R8, desc[UR34][R92.64] ;  /* 0x000000225c080981 */ /* 0x000ea8000c1e1500 */
[----:B------:R-:W2:Y:S04]  /*1ee0*/  @P0 LDG.E.U16 R10, desc[UR34][R88.64] ;  /* 0x00000022580a0981 */ /* 0x000ea8000c1e1500 */
[----:B------:R-:W2:Y:S04]  /*1ef0*/  @P0 LDG.E.U16 R9, desc[UR34][R90.64] ;  /* 0x000000225a090981 */ /* 0x000ea8000c1e1500 */
[----:B------:R-:W2:Y:S01]  /*1f00*/  @P0 LDG.E.U16 R11, desc[UR34][R86.64] ;  /* 0x00000022560b0981 */ /* 0x000ea2000c1e1500 */
[----:B------:R-:W-:Y:S01]  /*1f10*/  UIMAD UR6, UR8, UR6, URZ ;  /* 0x00000006080672a4 */ /* 0x000fe2000f8e02ff */
[----:B------:R-:W-:Y:S01]  /*1f20*/  IMAD R4, R2, UR7, RZ ;  /* 0x0000000702047c24 */ /* 0x000fe2000f8e02ff */
[----:B------:R-:W-:Y:S01]  /*1f30*/  SHF.R.U32.HI R5, RZ, 0x4, R24 ;  /* 0x00000004ff057819 */ /* 0x000fe20000011618 */
[----:B------:R-:W-:Y:S01]  /*1f40*/  VOTEU.ALL UP1, P6 ;  /* 0x0000000000ff7886 */ /* 0x000fe20003020000 */
[----:B----4-:R-:W-:Y:S01]  /*1f50*/  USHF.L.U32 UR4, UR6, 0x1, URZ ;  /* 0x0000000106047899 */ /* 0x010fe200080006ff */
[----:B------:R-:W-:Y:S01]  /*1f60*/  LOP3.LUT R2, R24, 0xff, RZ, 0xc0, !PT ;  /* 0x000000ff18027812 */ /* 0x000fe200078ec0ff */
[----:B------:R-:W-:Y:S01]  /*1f70*/  UIADD3 UR13, UPT, UPT, UR10, 0x80, URZ ;  /* 0x000000800a0d7890 */ /* 0x000fe2000fffe0ff */
[C---:B---3--:R-:W-:Y:S01]  /*1f80*/  SHF.L.U32 R3, R4.reuse, 0x1, RZ ;  /* 0x0000000104037819 */ /* 0x048fe200000006ff */
[----:B------:R-:W-:Y:S01]  /*1f90*/  IMAD.HI R4, R4, 0x2, RZ ;  /* 0x0000000204047827 */ /* 0x000fe200078e02ff */
[----:B------:R-:W-:Y:S01]  /*1fa0*/  SHF.R.U32.HI R7, RZ, 0x2, R7 ;  /* 0x00000002ff077819 */ /* 0x000fe20000011607 */
[----:B------:R-:W-:Y:S01]  /*1fb0*/  UIADD3 UR14, UPT, UPT, UR9, 0x8800, URZ ;  /* 0x00008800090e7890 */ /* 0x000fe2000fffe0ff */
[----:B--2---:R-:W-:Y:S01]  /*1fc0*/  IADD3 R80, P1, P2, R3, UR4, R80 ;  /* 0x0000000403507c10 */ /* 0x004fe2000fa3e050 */
[----:B------:R-:W-:Y:S01]  /*1fd0*/  UIMAD.WIDE UR4, UR6, 0x2, URZ ;  /* 0x00000002060478a5 */ /* 0x000fe2000f8e02ff */
[----:B------:R-:W-:-:S02]  /*1fe0*/  SGXT.U32 R3, R5, 0x4 ;  /* 0x000000040503781a */ /* 0x000fc40000000000 */
[----:B------:R-:W-:Y:S02]  /*1ff0*/  SHF.L.U32 R6, R2, 0x1, RZ ;  /* 0x0000000102067819 */ /* 0x000fe400000006ff */
[----:B------:R-:W-:Y:S01]  /*2000*/  LEA.HI R2, R24, 0x30, RZ, 0x1c ;  /* 0x0000003018027811 */ /* 0x000fe200078fe0ff */
[----:B0-----:R-:W-:Y:S01]  /*2010*/  IMAD R5, R3, R13, RZ ;  /* 0x0000000d03057224 */ /* 0x001fe200078e02ff */
[----:B------:R-:W-:Y:S01]  /*2020*/  IADD3.X R12, PT, PT, R4, UR5, R81, P1, P2 ;  /* 0x00000005040c7c10 */ /* 0x000fe20008fe4451 */
[----:B------:R-:W-:-:S04]  /*2030*/  @!UP0 UIADD3 UR4, UPT, UPT, -UR12, 0x100000, URZ ;  /* 0x001000000c048890 */ /* 0x000fc8000fffe1ff */
[----:B------:R-:W-:Y:S02]  /*2040*/  @!UP0 USHF.L.U32 UR5, UR4, 0xb, URZ ;  /* 0x0000000b04058899 */ /* 0x000fe400080006ff */
[----:B------:R-:W-:Y:S01]  /*2050*/  @!UP0 USHF.L.U32 UR4, UR4, 0x1, URZ ;  /* 0x0000000104048899 */ /* 0x000fe200080006ff */
[C---:B------:R-:W-:Y:S02]  /*2060*/  LEA R84, P1, R5.reuse, R80, 0x1 ;  /* 0x0000005005547211 */ /* 0x040fe400078208ff */
[----:B------:R-:W-:Y:S01]  /*2070*/  LOP3.LUT R3, R6, R7, RZ, 0x3c, !PT ;  /* 0x0000000706037212 */ /* 0x000fe200078e3cff */
[----:B------:R-:W-:Y:S01]  /*2080*/  IMAD R7, R2, R13, RZ ;  /* 0x0000000d02077224 */ /* 0x000fe200078e02ff */
[----:B------:R-:W-:Y:S02]  /*2090*/  LEA.HI.X.SX32 R85, R5, R12, 0x1, P1 ;  /* 0x0000000c05557211 */ /* 0x000fe400008f0eff */
[----:B------:R-:W-:Y:S02]  /*20a0*/  ISETP.EQ.U32.AND P1, PT, RZ, UR18, P0 ;  /* 0x00000012ff007c0c */ /* 0x000fe40008722070 */
[----:B------:R-:W-:-:S03]  /*20b0*/  LEA R4, R13, R5, 0x4 ;  /* 0x000000050d047211 */ /* 0x000fc600078e20ff */
[----:B------:R0:W1:Y:S01]  /*20c0*/  @!UP1 SYNCS.EXCH.64 URZ, [UR9+0x9808], UR4 ;  /* 0x0098080409ff95b2 */ /* 0x0000620008000100 */
[----:B------:R-:W-:Y:S01]  /*20d0*/  LOP3.LUT R2, R3, 0x40, RZ, 0x3c, !PT ;  /* 0x0000004003027812 */ /* 0x000fe200078e3cff */
[----:B------:R-:W-:Y:S01]  /*20e0*/  VOTEU.ALL UP1, P6 ;  /* 0x0000000000ff7886 */ /* 0x000fe20003020000 */
[----:B------:R-:W-:Y:S02]  /*20f0*/  LEA R6, R13, R4, 0x4 ;  /* 0x000000040d067211 */ /* 0x000fe400078e20ff */
[-C--:B------:R-:W-:Y:S02]  /*2100*/  LEA R82, P2, R4, R80.reuse, 0x1 ;  /* 0x0000005004527211 */ /* 0x080fe400078408ff */
[-C--:B------:R-:W-:Y:S02]  /*2110*/  LEA R78, P4, R7, R80.reuse, 0x1 ;  /* 0x00000050074e7211 */ /* 0x080fe400078808ff */
[----:B------:R-:W-:Y:S02]  /*2120*/  LEA R80, P3, R6, R80, 0x1 ;  /* 0x0000005006507211 */ /* 0x000fe400078608ff */
[----:B------:R-:W-:Y:S01]  /*2130*/  LEA.HI.X.SX32 R83, R4, R12, 0x1, P2 ;  /* 0x0000000c04537211 */ /* 0x000fe200010f0eff */
[----:B0-----:R-:W-:-:S04]  /*2140*/  @!UP0 UIADD3 UR4, UPT, UPT, -UR12, 0x100000, URZ ;  /* 0x001000000c048890 */ /* 0x001fc8000fffe1ff */
[----:B------:R-:W-:Y:S02]  /*2150*/  @!UP0 USHF.L.U32 UR5, UR4, 0xb, URZ ;  /* 0x0000000b04058899 */ /* 0x000fe400080006ff */
[----:B------:R-:W-:Y:S02]  /*2160*/  @!UP0 USHF.L.U32 UR4, UR4, 0x1, URZ ;  /* 0x0000000104048899 */ /* 0x000fe400080006ff */
[----:B------:R-:W-:Y:S01]  /*2170*/  UIADD3 UR12, UPT, UPT, UR15, UR13, URZ ;  /* 0x0000000d0f0c7290 */ /* 0x000fe2000fffe0ff */
[-C--:B------:R-:W-:Y:S02]  /*2180*/  LEA.HI.X.SX32 R79, R7, R12.reuse, 0x1, P4 ;  /* 0x0000000c074f7211 */ /* 0x080fe400020f0eff */
[----:B------:R-:W-:Y:S01]  /*2190*/  LEA.HI.X.SX32 R81, R6, R12, 0x1, P3 ;  /* 0x0000000c06517211 */ /* 0x000fe200018f0eff */
[----:B------:R-:W-:Y:S01]  /*21a0*/  ULEA UR12, UR23, UR12, 0x2 ;  /* 0x0000000c170c7291 */ /* 0x000fe2000f8e10ff */
[----:B------:R-:W-:Y:S02]  /*21b0*/  PRMT R94, RZ, 0x7610, R94 ;  /* 0x00007610ff5e7816 */ /* 0x000fe4000000005e */
[----:B------:R-:W-:-:S02]  /*21c0*/  PRMT R96, RZ, 0x7610, R96 ;  /* 0x00007610ff607816 */ /* 0x000fc40000000060 */
[----:B------:R-:W-:Y:S02]  /*21d0*/  PRMT R100, RZ, 0x7610, R100 ;  /* 0x00007610ff647816 */ /* 0x000fe40000000064 */
[----:B------:R-:W-:Y:S01]  /*21e0*/  PRMT R102, RZ, 0x7610, R102 ;  /* 0x00007610ff667816 */ /* 0x000fe20000000066 */
[----:B------:R0:W-:Y:S04]  /*21f0*/  STS.U16 [R3+UR9+0x8000], R8 ;  /* 0x0080000803007988 */ /* 0x0001e80008000409 */
[----:B------:R0:W-:Y:S04]  /*2200*/  STS.U16 [R3+UR9+0x8400], R10 ;  /* 0x0084000a03007988 */ /* 0x0001e80008000409 */
[----:B------:R0:W-:Y:S04]  /*2210*/  STS.U16 [R2+UR9+0x8200], R9 ;  /* 0x0082000902007988 */ /* 0x0001e80008000409 */
[----:B------:R0:W-:Y:S01]  /*2220*/  STS.U16 [R2+UR9+0x8600], R11 ;  /* 0x0086000b02007988 */ /* 0x0001e20008000409 */
[----:B-1----:R1:W-:Y:S06]  /*2230*/  MEMBAR.ALL.CTA ;  /* 0x0000000000007992 */ /* 0x0023ec0000008000 */
[----:B-1----:R-:W-:Y:S04]  /*2240*/  FENCE.VIEW.ASYNC.S ;  /* 0x00000000000073c6 */ /* 0x002fe80000000000 */
[----:B------:R-:W1:Y:S02]  /*2250*/  FENCE.VIEW.ASYNC.S ;  /* 0x00000000000073c6 */ /* 0x000e640000000000 */
[----:B-1----:R0:W1:Y:S02]  /*2260*/  @!UP1 SYNCS.EXCH.64 URZ, [UR9+0x8800], UR4 ;  /* 0x0088000409ff95b2 */ /* 0x0020640008000100 */
[----:B-1----:R-:W-:Y:S06]  /*2270*/  BAR.SYNC.DEFER_BLOCKING 0x0 ;  /* 0x0000000000007b1d */ /* 0x002fec0000010000 */
[----:B0-----:R-:W-:Y:S05]  /*2280*/  @!P1 BRA `(.L_x_6) ;  /* 0x0000000000dc9947 */ /* 0x001fea0003800000 */
[----:B------:R-:W-:Y:S02]  /*2290*/  USHF.R.U32.HI UR17, URZ, 0x4, UR9 ;  /* 0x00000004ff117899 */ /* 0x000fe40008011609 */
[----:B------:R-:W-:Y:S02]  /*22a0*/  UIADD3 UR5, UPT, UPT, UR9, 0x8000, URZ ;  /* 0x0000800009057890 */ /* 0x000fe4000fffe0ff */
[----:B------:R-:W-:Y:S02]  /*22b0*/  USGXT.U32 UR17, UR17, 0xe ;  /* 0x0000000e1111789a */ /* 0x000fe40008000000 */
[----:B------:R-:W-:Y:S02]  /*22c0*/  USHF.R.U32.HI UR5, URZ, 0x4, UR5 ;  /* 0x00000004ff057899 */ /* 0x000fe40008011605 */
[----:B------:R-:W-:Y:S02]  /*22d0*/  UIADD3 UR40, UP1, UPT, UR17, 0x2000080, URZ ;  /* 0x0200008011287890 */ /* 0x000fe4000ff3e0ff */
[----:B------:R-:W-:Y:S01]  /*22e0*/  USGXT.U32 UR16, UR5, 0xe ;  /* 0x0000000e0510789a */ /* 0x000fe20008000000 */
[----:B------:R-:W-:Y:S01]  /*22f0*/  UMOV UR4, URZ ;  /* 0x000000ff00047c82 */ /* 0x000fe20008000000 */
[----:B------:R-:W-:Y:S01]  /*2300*/  UMOV UR6, URZ ;  /* 0x000000ff00067c82 */ /* 0x000fe20008000000 */
[----:B------:R-:W-:-:S02]  /*2310*/  UIADD3.X UR41, UPT, UPT, UR4, 0x40004040, URZ, UP1, !UPT ;  /* 0x4000404004297890 */ /* 0x000fc40008ffe4ff */
[----:B------:R-:W-:Y:S01]  /*2320*/  UIADD3 UR42, UP1, UPT, UR16, 0x2, URZ ;  /* 0x00000002102a7890 */ /* 0x000fe2000ff3e0ff */
[----:B------:R-:W-:Y:S01]  /*2330*/  UMOV UR4, UR14 ;  /* 0x0000000e00047c82 */ /* 0x000fe20008000000 */
[----:B------:R-:W-:Y:S02]  /*2340*/  UMOV UR5, URZ ;  /* 0x000000ff00057c82 */ /* 0x000fe40008000000 */
[----:B------:R-:W-:Y:S01]  /*2350*/  UIADD3.X UR43, UPT, UPT, UR6, 0x40004040, URZ, UP1, !UPT ;  /* 0x40004040062b7890 */ /* 0x000fe20008ffe4ff */
[----:B------:R-:W-:Y:S01]  /*2360*/  UMOV UR22, UR4 ;  /* 0x0000000400167c82 */ /* 0x000fe20008000000 */
[----:B------:R-:W-:Y:S02]  /*2370*/  ULOP3.LUT UR4, UR17, 0x2000000, URZ, 0xfc, !UPT ;  /* 0x0200000011047892 */ /* 0x000fe4000f8efcff */
[----:B------:R-:W-:Y:S02]  /*2380*/  UIADD3.64 UR44, UPT, UPT, UR40, 0x80, URZ ;  /* 0x00000080282c7897 */ /* 0x000fe4000fffe0ff */
[----:B------:R-:W-:-:S02]  /*2390*/  UIADD3.64 UR46, UPT, UPT, UR42, 0x2, URZ ;  /* 0x000000022a2e7897 */ /* 0x000fc4000fffe0ff */
[----:B------:R-:W-:Y:S02]  /*23a0*/  UIADD3.64 UR48, UPT, UPT, UR40, 0x100, URZ ;  /* 0x0000010028307897 */ /* 0x000fe4000fffe0ff */
[----:B------:R-:W-:Y:S02]  /*23b0*/  UIADD3.64 UR50, UPT, UPT, UR42, 0x4, URZ ;  /* 0x000000042a327897 */ /* 0x000fe4000fffe0ff */
[----:B------:R-:W-:Y:S02]  /*23c0*/  UIADD3 UR19, UPT, UPT, UR10, 0x90, URZ ;  /* 0x000000900a137890 */ /* 0x000fe4000fffe0ff */
[----:B------:R-:W-:Y:S02]  /*23d0*/  UIADD3.64 UR52, UPT, UPT, UR40, 0x380, URZ ;  /* 0x0000038028347897 */ /* 0x000fe4000fffe0ff */
[----:B------:R-:W-:Y:S02]  /*23e0*/  UIADD3 UR60, UPT, UPT, UR10, 0x90, URZ ;  /* 0x000000900a3c7890 */ /* 0x000fe4000fffe0ff */
[----:B------:R-:W-:-:S02]  /*23f0*/  UIADD3.64 UR54, UPT, UPT, UR40, 0x400, URZ ;  /* 0x0000040028367897 */ /* 0x000fc4000fffe0ff */
[----:B------:R-:W-:Y:S02]  /*2400*/  UIADD3 UR61, UPT, UPT, UR10, 0x90, URZ ;  /* 0x000000900a3d7890 */ /* 0x000fe4000fffe0ff */
[----:B------:R-:W-:Y:S01]  /*2410*/  UIADD3.64 UR56, UPT, UPT, UR40, 0x480, URZ ;  /* 0x0000048028387897 */ /* 0x000fe2000fffe0ff */
[----:B------:R-:W-:Y:S01]  /*2420*/  UMOV UR26, 0x0 ;  /* 0x00000000001a7882 */ /* 0x000fe20000000000 */
[----:B------:R-:W-:Y:S01]  /*2430*/  UMOV UR27, 0x8048490 ;  /* 0x08048490001b7882 */ /* 0x000fe20000000000 */
[----:B------:R-:W-:Y:S01]  /*2440*/  UIADD3 UR62, UPT, UPT, UR10, 0x90, URZ ;  /* 0x000000900a3e7890 */ /* 0x000fe2000fffe0ff */
[----:B------:R-:W-:Y:S01]  /*2450*/  UMOV UR17, 0x40004040 ;  /* 0x4000404000117882 */ /* 0x000fe20000000000 */
[----:B------:R-:W-:Y:S01]  /*2460*/  UIADD3.64 UR58, UPT, UPT, UR40, 0x500, URZ ;  /* 0x00000500283a7897 */ /* 0x000fe2000fffe0ff */
[----:B------:R-:W-:Y:S01]  /*2470*/  UMOV UR5, 0x40004040 ;  /* 0x4000404000057882 */ /* 0x000fe20000000000 */
[----:B------:R-:W-:Y:S01]  /*2480*/  UMOV UR20, 0x0 ;  /* 0x0000000000147882 */ /* 0x000fe20000000000 */
[----:B------:R-:W-:Y:S01]  /*2490*/  UMOV UR21, 0x8048490 ;  /* 0x0804849000157882 */ /* 0x000fe20000000000 */
[----:B------:R-:W-:Y:S01]  /*24a0*/  UMOV UR32, 0x0 ;  /* 0x0000000000207882 */ /* 0x000fe20000000000 */
[----:B------:R-:W-:Y:S01]  /*24b0*/  UMOV UR33, 0x8048490 ;  /* 0x0804849000217882 */ /* 0x000fe20000000000 */
[----:B------:R0:W-:Y:S01]  /*24c0*/  UTCHMMA gdesc[UR4], gdesc[UR16], tmem[UR13], tmem[UR26], idesc[UR27], !UPT ;  /* 0x00ff1a10040075ea */ /* 0x0001e2000f80000d */
[----:B------:R-:W-:Y:S01]  /*24d0*/  UMOV UR30, 0x0 ;  /* 0x00000000001e7882 */ /* 0x000fe20000000000 */
[----:B------:R-:W-:Y:S01]  /*24e0*/  UMOV UR31, 0x8048490 ;  /* 0x08048490001f7882 */ /* 0x000fe20000000000 */
[----:B------:R0:W-:Y:S01]  /*24f0*/  UTCHMMA gdesc[UR40], gdesc[UR42], tmem[UR13], tmem[UR20], idesc[UR21], UPT ;  /* 0x00ff142a280075ea */ /* 0x0001e2000b80000d */
        /* <DEDUP_REMOVED lines=8> */
[----:B------:R0:W-:Y:S01]  /*2580*/  UTCHMMA gdesc[UR52], gdesc[UR16], tmem[UR19], tmem[UR28], idesc[UR29], !UPT ;  /* 0x00ff1c10340075ea */ /* 0x0001e2000f800013 */
[----:B------:R-:W-:Y:S01]  /*2590*/  UMOV UR38, 0x0 ;  /* 0x0000000000267882 */ /* 0x000fe20000000000 */
[----:B------:R-:W-:Y:S01]  /*25a0*/  UMOV UR39, 0x8048490 ;  /* 0x0804849000277882 */ /* 0x000fe20000000000 */
[----:B------:R0:W-:Y:S01]  /*25b0*/  UTCHMMA gdesc[UR54], gdesc[UR42], tmem[UR60], tmem[UR24], idesc[UR25], UPT ;  /* 0x00ff182a360075ea */ /* 0x0001e2000b80003c */
[----:B------:R0:W-:Y:S01]  /*25c0*/  UTCHMMA gdesc[UR56], gdesc[UR46], tmem[UR61], tmem[UR36], idesc[UR37], UPT ;  /* 0x00ff242e380075ea */ /* 0x0001e2000b80003d */
[----:B------:R0:W-:Y:S01]  /*25d0*/  UTCHMMA gdesc[UR58], gdesc[UR50], tmem[UR62], tmem[UR38], idesc[UR39], UPT ;  /* 0x00ff26323a0075ea */ /* 0x0001e2000b80003e */
[----:B------:R0:W-:Y:S01]  /*25e0*/  UTCBAR [UR22], URZ ;  /* 0x000000ff160073e9 */ /* 0x0001e200080000ff */
[----:B------:R-:W-:Y:S01]  /*25f0*/  NOP ;  /* 0x0000000000007918 */ /* 0x000fe20000000000 */
.L_x_6:
[----:B------:R-:W-:Y:S05]  /*2600*/  @!P0 BRA `(.L_x_7) ;  /* 0x0000000000088947 */ /* 0x000fea0003800000 */
[----:B------:R-:W1:Y:S02]  /*2610*/  SYNCS.PHASECHK.TRANS64.TRYWAIT P2, [UR9+0x8800], RZ ;  /* 0x008800ffff0075a7 */ /* 0x000e640008041109 */
[----:B-1----:R-:W-:Y:S05]  /*2620*/  @!P2 BRA `(.L_x_8) ;  /* 0x0000005000c0a947 */ /* 0x002fea0003800000 */
.L_x_7:
[----:B------:R-:W-:Y:S06]  /*2630*/  BAR.SYNC.DEFER_BLOCKING 0x0 ;  /* 0x0000000000007b1d */ /* 0x000fec0000010000 */
[----:B0-----:R-:W0:Y:S01]  /*2640*/  LDCU UR4, c[0x0][0x3a8] ;  /* 0x00007500ff0477ac */ /* 0x001e220008000800 */
[----:B------:R-:W0:Y:S01]  /*2650*/  LDTM.x16 R4, tmem[UR12] ;  /* 0x0000000c000479ee */ /* 0x000e220008240000 */
[----:B------:R-:W1:Y:S01]  /*2660*/  @!P6 SYNCS.CCTL.IV [UR9+0x8800] ;  /* 0x00880000ff00e9b1 */ /* 0x000e620008000009 */
[----:B------:R-:W-:Y:S01]  /*2670*/  NOP ;  /* 0x0000000000007918 */ /* 0x000fe20000000000 */
[----:B------:R2:W5:Y:S04]  /*2680*/  @P0 LDG.E.U16 R94, desc[UR34][R84.64] ;  /* 0x00000022545e0981 */ /* 0x000568000c1e1500 */
[----:B------:R2:W5:Y:S04]  /*2690*/  @P0 LDG.E.U16 R96, desc[UR34][R82.64] ;  /* 0x0000002252600981 */ /* 0x000568000c1e1500 */
[----:B------:R2:W5:Y:S04]  /*26a0*/  @P0 LDG.E.U16 R100, desc[UR34][R80.64] ;  /* 0x0000002250640981 */ /* 0x000568000c1e1500 */
[----:B------:R2:W5:Y:S01]  /*26b0*/  @P0 LDG.E.U16 R102, desc[UR34][R78.64] ;  /* 0x000000224e660981 */ /* 0x000562000c1e1500 */
[----:B0-----:R-:W-:Y:S01]  /*26c0*/  FMUL R4, R4, UR4 ;  /* 0x0000000404047c20 */ /* 0x001fe20008400000 */
[----:B------:R-:W-:Y:S01]  /*26d0*/  ISETP.GT.AND P4, PT, R68, -0x1, PT ;  /* 0xffffffff4400780c */ /* 0x000fe20003f84270 */
[----:B------:R-:W-:Y:S01]  /*26e0*/  FMUL R5, R5, UR4 ;  /* 0x0000000405057c20 */ /* 0x000fe20008400000 */
[----:B------:R-:W-:Y:S01]  /*26f0*/  FMUL R6, R6, UR4 ;  /* 0x0000000406067c20 */ /* 0x000fe20008400000 */
[C---:B------:R-:W-:Y:S01]  /*2700*/  ISETP.GT.AND P3, PT, R0.reuse, RZ, PT ;  /* 0x000000ff0000720c */ /* 0x040fe20003f64270 */
[----:B------:R-:W-:Y:S01]  /*2710*/  FMUL R7, R7, UR4 ;  /* 0x0000000407077c20 */ /* 0x000fe20008400000 */
[----:B------:R-:W-:Y:S01]  /*2720*/  ISETP.GT.AND P2, PT, R0, 0x1, PT ;  /* 0x000000010000780c */ /* 0x000fe20003f44270 */
[----:B------:R-:W-:Y:S01]  /*2730*/  FMUL R8, R8, UR4 ;  /* 0x0000000408087c20 */ /* 0x000fe20008400000 */
[----:B------:R-:W-:Y:S01]  /*2740*/  FSEL R4, R4, -INF , P4 ;  /* 0xff80000004047808 */ /* 0x000fe20002000000 */
        /* <DEDUP_REMOVED lines=17> */
[----:B------:R-:W-:Y:S01]  /*2860*/  FMNMX3 R20, R4, R5, R6, !PT ;  /* 0x0000000504147276 */ /* 0x000fe20007800006 */
[----:B------:R-:W-:Y:S01]  /*2870*/  FMUL R18, R18, UR4 ;  /* 0x0000000412127c20 */ /* 0x000fe20008400000 */
[C---:B------:R-:W-:Y:S01]  /*2880*/  ISETP.GT.AND P3, PT, R0.reuse, 0x6, PT ;  /* 0x000000060000780c */ /* 0x040fe20003f64270 */
[----:B------:R-:W-:Y:S01]  /*2890*/  FMUL R19, R19, UR4 ;  /* 0x0000000413137c20 */ /* 0x000fe20008400000 */
[----:B------:R-:W-:Y:S01]  /*28a0*/  FSEL R9, R9, -INF , P2 ;  /* 0xff80000009097808 */ /* 0x000fe20001000000 */
[----:B------:R-:W-:Y:S01]  /*28b0*/  UIADD3 UR22, UPT, UPT, UR10, 0xa0, URZ ;  /* 0x000000a00a167890 */ /* 0x000fe2000fffe0ff */
[----:B------:R-:W-:-:S02]  /*28c0*/  ISETP.GT.AND P2, PT, R0, 0x7, PT ;  /* 0x000000070000780c */ /* 0x000fc40003f44270 */
[----:B------:R-:W-:Y:S01]  /*28d0*/  FSEL R10, R10, -INF , P4 ;  /* 0xff8000000a0a7808 */ /* 0x000fe20002000000 */
[----:B------:R-:W-:Y:S01]  /*28e0*/  UIADD3 UR15, UPT, UPT, UR15, UR22, URZ ;  /* 0x000000160f0f7290 */ /* 0x000fe2000fffe0ff */
[----:B------:R-:W-:Y:S02]  /*28f0*/  FMNMX3 R20, R20, R7, R8, !PT ;  /* 0x0000000714147276 */ /* 0x000fe40007800008 */
[C---:B------:R-:W-:Y:S01]  /*2900*/  ISETP.GT.AND P4, PT, R0.reuse, 0x8, PT ;  /* 0x000000080000780c */ /* 0x040fe20003f84270 */
[----:B------:R-:W-:Y:S01]  /*2910*/  ULEA UR23, UR23, UR15, 0x1 ;  /* 0x0000000f17177291 */ /* 0x000fe2000f8e08ff */
[----:B------:R-:W-:Y:S02]  /*2920*/  FSEL R11, R11, -INF , P3 ;  /* 0xff8000000b0b7808 */ /* 0x000fe40001800000 */
[----:B------:R-:W-:Y:S02]  /*2930*/  ISETP.GT.AND P3, PT, R0, 0x9, PT ;  /* 0x000000090000780c */ /* 0x000fe40003f64270 */
[----:B------:R-:W-:-:S02]  /*2940*/  FSEL R12, R12, -INF , P2 ;  /* 0xff8000000c0c7808 */ /* 0x000fc40001000000 */
[----:B------:R-:W-:Y:S02]  /*2950*/  FMNMX3 R20, R20, R9, R10, !PT ;  /* 0x0000000914147276 */ /* 0x000fe4000780000a */
[C---:B------:R-:W-:Y:S02]  /*2960*/  ISETP.GT.AND P2, PT, R0.reuse, 0xa, PT ;  /* 0x0000000a0000780c */ /* 0x040fe40003f44270 */
[----:B------:R-:W-:Y:S02]  /*2970*/  FSEL R13, R13, -INF , P4 ;  /* 0xff8000000d0d7808 */ /* 0x000fe40002000000 */
[----:B------:R-:W-:Y:S02]  /*2980*/  ISETP.GT.AND P4, PT, R0, 0xb, PT ;  /* 0x0000000b0000780c */ /* 0x000fe40003f84270 */
[----:B------:R-:W-:Y:S02]  /*2990*/  FSEL R14, R14, -INF , P3 ;  /* 0xff8000000e0e7808 */ /* 0x000fe40001800000 */
[----:B------:R-:W-:-:S02]  /*29a0*/  FMNMX3 R20, R20, R11, R12, !PT ;  /* 0x0000000b14147276 */ /* 0x000fc4000780000c */
[----:B------:R-:W-:Y:S02]  /*29b0*/  FSEL R15, R15, -INF , P2 ;  /* 0xff8000000f0f7808 */ /* 0x000fe40001000000 */
[C---:B------:R-:W-:Y:S02]  /*29c0*/  ISETP.GT.AND P3, PT, R0.reuse, 0xc, PT ;  /* 0x0000000c0000780c */ /* 0x040fe40003f64270 */
[----:B------:R-:W-:Y:S02]  /*29d0*/  ISETP.GT.AND P2, PT, R0, 0xd, PT ;  /* 0x0000000d0000780c */ /* 0x000fe40003f44270 */
[----:B------:R-:W-:Y:S02]  /*29e0*/  FSEL R16, R16, -INF , P4 ;  /* 0xff80000010107808 */ /* 0x000fe40002000000 */
[----:B------:R-:W-:Y:S02]  /*29f0*/  FMNMX3 R20, R20, R13, R14, !PT ;  /* 0x0000000d14147276 */ /* 0x000fe4000780000e */
[----:B------:R-:W-:-:S02]  /*2a00*/  ISETP.GT.AND P4, PT, R0, 0xe, PT ;  /* 0x0000000e0000780c */ /* 0x000fc40003f84270 */
[----:B------:R-:W-:Y:S02]  /*2a10*/  FSEL R17, R17, -INF , P3 ;  /* 0xff80000011117808 */ /* 0x000fe40001800000 */
[----:B------:R-:W-:Y:S02]  /*2a20*/  FSEL R18, R18, -INF , P2 ;  /* 0xff80000012127808 */ /* 0x000fe40001000000 */
[----:B------:R-:W-:Y:S02]  /*2a30*/  FMNMX3 R20, R20, R15, R16, !PT ;  /* 0x0000000f14147276 */ /* 0x000fe40007800010 */
[----:B------:R-:W-:Y:S02]  /*2a40*/  FSEL R19, R19, -INF , P4 ;  /* 0xff80000013137808 */ /* 0x000fe40002000000 */
[----:B------:R-:W-:Y:S02]  /*2a50*/  FMNMX3 R20, R20, R17, R18, !PT ;  /* 0x0000001114147276 */ /* 0x000fe40007800012 */
[----:B------:R-:W-:-:S02]  /*2a60*/  SHF.R.S32.HI R22, RZ, 0x6, R24 ;  /* 0x00000006ff167819 */ /* 0x000fc40000011418 */
[----:B------:R-:W-:Y:S02]  /*2a70*/  FMNMX3 R98, R20, -INF , R19, !PT ;  /* 0xff80000014627876 */ /* 0x000fe40007800013 */
[----:B------:R-:W-:-:S03]  /*2a80*/  SHF.L.U32 R77, R24, 0x1, RZ ;  /* 0x00000001184d7819 */ /* 0x000fc600000006ff */
[--C-:B------:R-:W-:Y:S01]  /*2a90*/  FADD R4, R4, -R98.reuse ;  /* 0x8000006204047221 */ /* 0x100fe20000000000 */
[--C-:B------:R-:W-:Y:S01]  /*2aa0*/  FADD R5, R5, -R98.reuse ;  /* 0x8000006205057221 */ /* 0x100fe20000000000 */
[--C-:B------:R-:W-:Y:S01]  /*2ab0*/  FADD R6, R6, -R98.reuse ;  /* 0x8000006206067221 */ /* 0x100fe20000000000 */
[--C-:B------:R-:W-:Y:S01]  /*2ac0*/  FADD R7, R7, -R98.reuse ;  /* 0x8000006207077221 */ /* 0x100fe20000000000 */
[----:B------:R-:W-:Y:S01]  /*2ad0*/  FMUL R4, R4, 1.4426950216293334961 ;  /* 0x3fb8aa3b04047820 */ /* 0x000fe20000400000 */
[----:B------:R-:W-:Y:S01]  /*2ae0*/  FMUL R5, R5, 1.4426950216293334961 ;  /* 0x3fb8aa3b05057820 */ /* 0x000fe20000400000 */
[----:B------:R-:W-:Y:S01]  /*2af0*/  FMUL R6, R6, 1.4426950216293334961 ;  /* 0x3fb8aa3b06067820 */ /* 0x000fe20000400000 */
[----:B------:R-:W-:Y:S01]  /*2b00*/  FMUL R7, R7, 1.4426950216293334961 ;  /* 0x3fb8aa3b07077820 */ /* 0x000fe20000400000 */
[--C-:B------:R-:W-:Y:S01]  /*2b10*/  FADD R8, R8, -R98.reuse ;  /* 0x8000006208087221 */ /* 0x100fe20000000000 */
[--C-:B------:R-:W-:Y:S01]  /*2b20*/  FADD R9, R9, -R98.reuse ;  /* 0x8000006209097221 */ /* 0x100fe20000000000 */
[----:B------:R-:W-:Y:S01]  /*2b30*/  MUFU.EX2 R4, R4 ;  /* 0x0000000400047308 */ /* 0x000fe20000000800 */
[--C-:B------:R-:W-:Y:S01]  /*2b40*/  FADD R10, R10, -R98.reuse ;  /* 0x800000620a0a7221 */ /* 0x100fe20000000000 */
[----:B------:R-:W-:Y:S01]  /*2b50*/  FMUL R8, R8, 1.4426950216293334961 ;  /* 0x3fb8aa3b08087820 */ /* 0x000fe20000400000 */
[----:B------:R-:W-:Y:S01]  /*2b60*/  FMUL R9, R9, 1.4426950216293334961 ;  /* 0x3fb8aa3b09097820 */ /* 0x000fe20000400000 */
[--C-:B------:R-:W-:Y:S01]  /*2b70*/  FADD R11, R11, -R98.reuse ;  /* 0x800000620b0b7221 */ /* 0x100fe20000000000 */
[----:B------:R-:W-:Y:S01]  /*2b80*/  FMUL R10, R10, 1.4426950216293334961 ;  /* 0x3fb8aa3b0a0a7820 */ /* 0x000fe20000400000 */
[--C-:B------:R-:W-:Y:S01]  /*2b90*/  FADD R12, R12, -R98.reuse ;  /* 0x800000620c0c7221 */ /* 0x100fe20000000000 */
[--C-:B------:R-:W-:Y:S01]  /*2ba0*/  FADD R13, R13, -R98.reuse ;  /* 0x800000620d0d7221 */ /* 0x100fe20000000000 */
[----:B------:R-:W0:Y:S01]  /*2bb0*/  MUFU.EX2 R5, R5 ;  /* 0x0000000500057308 */ /* 0x000e220000000800 */
[----:B------:R-:W-:Y:S01]  /*2bc0*/  FMUL R11, R11, 1.4426950216293334961 ;  /* 0x3fb8aa3b0b0b7820 */ /* 0x000fe20000400000 */
[----:B------:R-:W-:Y:S01]  /*2bd0*/  FMUL R12, R12, 1.4426950216293334961 ;  /* 0x3fb8aa3b0c0c7820 */ /* 0x000fe20000400000 */
[--C-:B------:R-:W-:Y:S01]  /*2be0*/  FADD R16, R16, -R98.reuse ;  /* 0x8000006210107221 */ /* 0x100fe20000000000 */
[----:B------:R-:W-:Y:S01]  /*2bf0*/  FMUL R13, R13, 1.4426950216293334961 ;  /* 0x3fb8aa3b0d0d7820 */ /* 0x000fe20000400000 */
[--C-:B------:R-:W-:Y:S01]  /*2c00*/  FADD R14, R14, -R98.reuse ;  /* 0x800000620e0e7221 */ /* 0x100fe20000000000 */
[--C-:B------:R-:W-:Y:S01]  /*2c10*/  FADD R15, R15, -R98.reuse ;  /* 0x800000620f0f7221 */ /* 0x100fe20000000000 */
[----:B------:R-:W-:Y:S01]  /*2c20*/  FMUL R16, R16, 1.4426950216293334961 ;  /* 0x3fb8aa3b10107820 */ /* 0x000fe20000400000 */
[----:B------:R-:W3:Y:S01]  /*2c30*/  MUFU.EX2 R6, R6 ;  /* 0x0000000600067308 */ /* 0x000ee20000000800 */
[--C-:B------:R-:W-:Y:S01]  /*2c40*/  FADD R17, R17, -R98.reuse ;  /* 0x8000006211117221 */ /* 0x100fe20000000000 */
[--C-:B------:R-:W-:Y:S01]  /*2c50*/  FADD R18, R18, -R98.reuse ;  /* 0x8000006212127221 */ /* 0x100fe20000000000 */
[----:B------:R-:W-:Y:S01]  /*2c60*/  FADD R19, R19, -R98 ;  /* 0x8000006213137221 */ /* 0x000fe20000000000 */
[----:B------:R-:W-:Y:S01]  /*2c70*/  FMUL R14, R14, 1.4426950216293334961 ;  /* 0x3fb8aa3b0e0e7820 */ /* 0x000fe20000400000 */
[----:B------:R-:W-:Y:S01]  /*2c80*/  FMUL R15, R15, 1.4426950216293334961 ;  /* 0x3fb8aa3b0f0f7820 */ /* 0x000fe20000400000 */
[----:B------:R-:W-:Y:S01]  /*2c90*/  FMUL R17, R17, 1.4426950216293334961 ;  /* 0x3fb8aa3b11117820 */ /* 0x000fe20000400000 */
[----:B------:R-:W-:Y:S01]  /*2ca0*/  FMUL R18, R18, 1.4426950216293334961 ;  /* 0x3fb8aa3b12127820 */ /* 0x000fe20000400000 */
[----:B------:R-:W4:Y:S01]  /*2cb0*/  MUFU.EX2 R7, R7 ;  /* 0x0000000700077308 */ /* 0x000f220000000800 */
[----:B0-----:R-:W-:Y:S01]  /*2cc0*/  FADD R21, R4, R5 ;  /* 0x0000000504157221 */ /* 0x001fe20000000000 */
[----:B------:R-:W-:Y:S01]  /*2cd0*/  FMUL R19, R19, 1.4426950216293334961 ;  /* 0x3fb8aa3b13137820 */ /* 0x000fe20000400000 */
[----:B------:R-:W-:-:S05]  /*2ce0*/  F2FP.BF16.F32.PACK_AB R4, R5, R4 ;  /* 0x000000040504723e */ /* 0x000fca00000010ff */
[----:B------:R-:W0:Y:S01]  /*2cf0*/  MUFU.EX2 R8, R8 ;  /* 0x0000000800087308 */ /* 0x000e220000000800 */
[----:B---3--:R-:W-:-:S07]  /*2d00*/  FADD R20, R6, R21 ;  /* 0x0000001506147221 */ /* 0x008fce0000000000 */
[----:B------:R-:W3:Y:S01]  /*2d10*/  MUFU.EX2 R9, R9 ;  /* 0x0000000900097308 */ /* 0x000ee20000000800 */
[C---:B----4-:R-:W-:Y:S01]  /*2d20*/  FADD R21, R7.reuse, R20 ;  /* 0x0000001407157221 */ /* 0x050fe20000000000 */
[----:B------:R-:W-:-:S06]  /*2d30*/  F2FP.BF16.F32.PACK_AB R5, R7, R6 ;  /* 0x000000060705723e */ /* 0x000fcc00000010ff */
[----:B------:R-:W-:Y:S01]  /*2d40*/  MUFU.EX2 R10, R10 ;  /* 0x0000000a000a7308 */ /* 0x000fe20000000800 */
[----:B0-----:R-:W-:-:S07]  /*2d50*/  FADD R20, R8, R21 ;  /* 0x0000001508147221 */ /* 0x001fce0000000000 */
[----:B------:R-:W0:Y:S01]  /*2d60*/  MUFU.EX2 R11, R11 ;  /* 0x0000000b000b7308 */ /* 0x000e220000000800 */
[C---:B---3--:R-:W-:Y:S01]  /*2d70*/  FADD R21, R9.reuse, R20 ;  /* 0x0000001409157221 */ /* 0x048fe20000000000 */
[----:B------:R-:W-:-:S06]  /*2d80*/  F2FP.BF16.F32.PACK_AB R6, R9, R8 ;  /* 0x000000080906723e */ /* 0x000fcc00000010ff */
[----:B------:R-:W-:Y:S08]  /*2d90*/  MUFU.EX2 R12, R12 ;  /* 0x0000000c000c7308 */ /* 0x000ff00000000800 */
[----:B------:R3:W-:Y:S01]  /*2da0*/  MUFU.EX2 R70, R16 ;  /* 0x0000001000467308 */ /* 0x0007e20000000800 */
[----:B0-----:R-:W-:-:S07]  /*2db0*/  F2FP.BF16.F32.PACK_AB R7, R11, R10 ;  /* 0x0000000a0b07723e */ /* 0x001fce00000010ff */
[----:B------:R-:W0:Y:S01]  /*2dc0*/  MUFU.EX2 R13, R13 ;  /* 0x0000000d000d7308 */ /* 0x000e220000000800 */
[----:B---3--:R-:W-:-:S04]  /*2dd0*/  SGXT R16, R22, 0x1 ;  /* 0x000000011610781a */ /* 0x008fc80000000200 */
[----:B------:R-:W-:Y:S01]  /*2de0*/  LOP3.LUT R20, R16, 0x90, RZ, 0xc0, !PT ;  /* 0x0000009010147812 */ /* 0x000fe200078ec0ff */
[----:B------:R-:W-:Y:S02]  /*2df0*/  FADD R16, R10, R21 ;  /* 0x000000150a107221 */ /* 0x000fe40000000000 */
[----:B------:R-:W-:Y:S01]  /*2e00*/  MUFU.EX2 R14, R14 ;  /* 0x0000000e000e7308 */ /* 0x000fe20000000800 */
[----:B------:R-:W-:-:S07]  /*2e10*/  LOP3.LUT R77, R20, 0x17e, R77, 0x78, !PT ;  /* 0x0000017e144d7812 */ /* 0x000fce00078e784d */
[----:B------:R-:W-:Y:S01]  /*2e20*/  MUFU.EX2 R15, R15 ;  /* 0x0000000f000f7308 */ /* 0x000fe20000000800 */
[----:B0-----:R-:W-:-:S07]  /*2e30*/  F2FP.BF16.F32.PACK_AB R8, R13, R12 ;  /* 0x0000000c0d08723e */ /* 0x001fce00000010ff */
[----:B------:R0:W3:Y:S08]  /*2e40*/  MUFU.EX2 R71, R17 ;  /* 0x0000001100477308 */ /* 0x0000f00000000800 */
[----:B------:R-:W-:Y:S01]  /*2e50*/  MUFU.EX2 R72, R18 ;  /* 0x0000001200487308 */ /* 0x000fe20000000800 */
[----:B0-----:R-:W-:-:S04]  /*2e60*/  FADD R17, R11, R16 ;  /* 0x000000100b117221 */ /* 0x001fc80000000000 */
[----:B------:R-:W-:Y:S01]  /*2e70*/  FADD R16, R12, R17 ;  /* 0x000000110c107221 */ /* 0x000fe20000000000 */
[----:B------:R-:W-:Y:S02]  /*2e80*/  FADD R12, -R98, -INF ;  /* 0xff800000620c7421 */ /* 0x000fe40000000100 */
[----:B------:R-:W0:Y:S01]  /*2e90*/  MUFU.EX2 R73, R19 ;  /* 0x0000001300497308 */ /* 0x000e220000000800 */
[----:B------:R-:W-:Y:S01]  /*2ea0*/  FADD R9, R13, R16 ;  /* 0x000000100d097221 */ /* 0x000fe20000000000 */
[----:B---3--:R-:W-:-:S03]  /*2eb0*/  F2FP.BF16.F32.PACK_AB R10, R71, R70 ;  /* 0x00000046470a723e */ /* 0x008fc600000010ff */
[----:B------:R-:W-:Y:S01]  /*2ec0*/  FADD R16, R14, R9 ;  /* 0x000000090e107221 */ /* 0x000fe20000000000 */
[----:B------:R-:W-:Y:S02]  /*2ed0*/  F2FP.BF16.F32.PACK_AB R9, R15, R14 ;  /* 0x0000000e0f09723e */ /* 0x000fe400000010ff */
[----:B0-----:R-:W-:Y:S01]  /*2ee0*/  F2FP.BF16.F32.PACK_AB R11, R73, R72 ;  /* 0x00000048490b723e */ /* 0x001fe200000010ff */
[----:B-12---:R-:W-:Y:S06]  /*2ef0*/  @!P0 BRA `(.L_x_9) ;  /* 0x0000000000048947 */ /* 0x006fec0003800000 */
[----:B------:R0:W-:Y:S02]  /*2f00*/  STTM.x8 tmem[UR23], R4 ;  /* 0x00000004000079ed */ /* 0x0001e400081c0017 */
.L_x_9:
[----:B-----5:R1:W-:Y:S01]  /*2f10*/  STS.U16 [R77+UR9+0x8000], R94 ;  /* 0x0080005e4d007988 */ /* 0x0203e20008000409 */
[----:B------:R-:W-:Y:S01]  /*2f20*/  FMUL R74, R12, 1.4426950216293334961 ;  /* 0x3fb8aa3b0c4a7820 */ /* 0x000fe20000400000 */
[----:B------:R-:W-:Y:S02]  /*2f30*/  FADD R75, R15, R16 ;  /* 0x000000100f4b7221 */ /* 0x000fe40000000000 */
[----:B------:R1:W-:Y:S02]  /*2f40*/  STS.U16 [R77+UR9+0x8200], R96 ;  /* 0x008200604d007988 */ /* 0x0003e40008000409 */
[----:B------:R-:W-:Y:S01]  /*2f50*/  FADD R70, R70, R75 ;  /* 0x0000004b46467221 */ /* 0x000fe20000000000 */
[----:B------:R-:W2:Y:S01]  /*2f60*/  MUFU.EX2 R74, R74 ;  /* 0x0000004a004a7308 */ /* 0x000ea20000000800 */
[----:B------:R1:W-:Y:S04]  /*2f70*/  STS.U16 [R77+UR9+0x8400], R100 ;  /* 0x008400644d007988 */ /* 0x0003e80008000409 */
[----:B------:R1:W-:Y:S01]  /*2f80*/  STS.U16 [R77+UR9+0x8600], R102 ;  /* 0x008600664d007988 */ /* 0x0003e20008000409 */
[----:B------:R-:W3:Y:S02]  /*2f90*/  FENCE.VIEW.ASYNC.T ;  /* 0x00000000000073c6 */ /* 0x000ee40000000200 */
[----:B---3--:R-:W-:Y:S06]  /*2fa0*/  BAR.SYNC.DEFER_BLOCKING 0x0 ;  /* 0x0000000000007b1d */ /* 0x008fec0000010000 */
[----:B0-----:R-:W0:Y:S01]  /*2fb0*/  LDTM.x64 R4, tmem[UR11] ;  /* 0x0000000b000479ee */ /* 0x001e220008340000 */
[----:B------:R-:W-:Y:S01]  /*2fc0*/  NOP ;  /* 0x0000000000007918 */ /* 0x000fe20000000000 */
[----:B-1----:R-:W-:Y:S05]  /*2fd0*/  @!P0 BRA `(.L_x_10) ;  /* 0x0000000400048947 */ /* 0x002fea0003800000 */
[C---:B0-2---:R-:W-:Y:S01]  /*2fe0*/  FMUL R4, R74.reuse, R4 ;  /* 0x000000044a047220 */ /* 0x045fe20000400000 */
[C---:B------:R-:W-:Y:S01]  /*2ff0*/  FMUL R5, R74.reuse, R5 ;  /* 0x000000054a057220 */ /* 0x040fe20000400000 */
        /* <DEDUP_REMOVED lines=61> */
[----:B------:R-:W-:-:S04]  /*33d0*/  FMUL R67, R74, R67 ;  /* 0x000000434a437220 */ /* 0x000fc80000400000 */
[----:B------:R1:W-:Y:S03]  /*33e0*/  STTM.x64 tmem[UR11], R4 ;  /* 0x00000004000079ed */ /* 0x0003e6000834000b */
.L_x_10:
[----:B0-----:R-:W0:Y:S02]  /*33f0*/  FENCE.VIEW.ASYNC.T ;  /* 0x00000000000073c6 */ /* 0x001e240000000200 */
[----:B0-----:R-:W-:Y:S01]  /*3400*/  BAR.SYNC.DEFER_BLOCKING 0x0 ;  /* 0x0000000000007b1d */ /* 0x001fe20000010000 */
[----:B------:R-:W-:Y:S01]  /*3410*/  FADD R71, R71, R70 ;  /* 0x0000004647477221 */ /* 0x000fe20000000000 */
[----:B------:R-:W-:Y:S01]  /*3420*/  UIADD3 UR32, UPT, UPT, UR9, 0x9800, URZ ;  /* 0x0000980009207890 */ /* 0x000fe2000fffe0ff */
[----:B------:R-:W-:Y:S02]  /*3430*/  FSEL R98, R98, -INF , P0 ;  /* 0xff80000062627808 */ /* 0x000fe40000000000 */
[----:B------:R-:W-:-:S04]  /*3440*/  FADD R72, R72, R71 ;  /* 0x0000004748487221 */ /* 0x000fc80000000000 */
[----:B------:R-:W-:-:S04]  /*3450*/  FADD R73, R73, R72 ;  /* 0x0000004849497221 */ /* 0x000fc80000000000 */
[----:B--2---:R-:W-:-:S05]  /*3460*/  FADD R73, R74, R73 ;  /* 0x000000494a497221 */ /* 0x004fca0000000000 */
[----:B------:R-:W-:Y:S01]  /*3470*/  FSEL R94, R73, 1, P0 ;  /* 0x3f800000495e7808 */ /* 0x000fe20000000000 */
[----:B------:R0:W-:Y:S06]  /*3480*/  MEMBAR.ALL.CTA ;  /* 0x0000000000007992 */ /* 0x0001ec0000008000 */
[----:B0-----:R-:W0:Y:S02]  /*3490*/  FENCE.VIEW.ASYNC.S ;  /* 0x00000000000073c6 */ /* 0x001e240000000000 */
[----:B0-----:R-:W-:Y:S06]  /*34a0*/  BAR.SYNC.DEFER_BLOCKING 0x0 ;  /* 0x0000000000007b1d */ /* 0x001fec0000010000 */
[----:B------:R-:W-:Y:S05]  /*34b0*/  @!P1 BRA `(.L_x_11) ;  /* 0x0000000000589947 */ /* 0x000fea0003800000 */
[----:B------:R-:W-:Y:S01]  /*34c0*/  UIADD3 UR4, UPT, UPT, UR9, 0x8000, URZ ;  /* 0x0000800009047890 */ /* 0x000fe2000fffe0ff */
[----:B------:R-:W-:Y:S01]  /*34d0*/  BSSY.RECONVERGENT B0, `(.L_x_12) ;  /* 0x0000013000007945 */ /* 0x000fe20003800200 */
[----:B------:R-:W-:Y:S02]  /*34e0*/  ELECT P0, URZ, PT ;  /* 0x0000000000ff782f */ /* 0x000fe40003800000 */
[----:B------:R-:W-:Y:S02]  /*34f0*/  USHF.R.U32.HI UR4, URZ, 0x4, UR4 ;  /* 0x00000004ff047899 */ /* 0x000fe40008011604 */
[----:B------:R-:W-:Y:S02]  /*3500*/  UIADD3 UR6, UPT, UPT, UR10, 0x40, URZ ;  /* 0x000000400a067890 */ /* 0x000fe4000fffe0ff */
[----:B------:R-:W-:Y:S02]  /*3510*/  USGXT.U32 UR4, UR4, 0xe ;  /* 0x0000000e0404789a */ /* 0x000fe40008000000 */
[----:B------:R-:W-:Y:S01]  /*3520*/  UIADD3 UR15, UPT, UPT, UR10, 0xa8, URZ ;  /* 0x000000a80a0f7890 */ /* 0x000fe2000fffe0ff */
[----:B------:R-:W-:Y:S01]  /*3530*/  UMOV UR16, 0x0 ;  /* 0x0000000000107882 */ /* 0x000fe20000000000 */
[----:B------:R-:W-:Y:S01]  /*3540*/  UMOV UR17, 0x8100490 ;  /* 0x0810049000117882 */ /* 0x000fe20000000000 */
[----:B------:R-:W-:Y:S01]  /*3550*/  UMOV UR5, 0xc0004010 ;  /* 0xc000401000057882 */ /* 0x000fe20000000000 */
[----:B------:R-:W-:Y:S01]  /*3560*/  UMOV UR20, 0x0 ;  /* 0x0000000000147882 */ /* 0x000fe20000000000 */
[----:B------:R-:W-:-:S02]  /*3570*/  UMOV UR21, 0x8100490 ;  /* 0x0810049000157882 */ /* 0x000fc40000000000 */
[----:B------:R0:W-:Y:S02]  /*3580*/  UTCHMMA tmem[UR22], gdesc[UR4], tmem[UR10], tmem[UR16], idesc[UR17], UPT ;  /* 0x00ff1004160079ea */ /* 0x0001e4000b80000a */
[----:B------:R0:W-:Y:S01]  /*3590*/  UTCHMMA tmem[UR15], gdesc[UR4], tmem[UR6], tmem[UR20], idesc[UR21], UPT ;  /* 0x00ff14040f0079ea */ /* 0x0001e2000b800006 */
[----:B------:R-:W-:Y:S05]  /*35a0*/  @!P0 BRA `(.L_x_13) ;  /* 0x0000000000148947 */ /* 0x000fea0003800000 */
[----:B0-----:R-:W-:Y:S01]  /*35b0*/  UMOV UR4, UR32 ;  /* 0x0000002000047c82 */ /* 0x001fe20008000000 */
[----:B------:R-:W-:Y:S02]  /*35c0*/  UMOV UR5, URZ ;  /* 0x000000ff00057c82 */ /* 0x000fe40008000000 */
[----:B------:R-:W-:Y:S02]  /*35d0*/  UMOV UR4, UR4 ;  /* 0x0000000400047c82 */ /* 0x000fe40008000000 */
[----:B------:R2:W-:Y:S01]  /*35e0*/  UTCBAR [UR4], URZ ;  /* 0x000000ff040073e9 */ /* 0x0005e200080000ff */
[----:B------:R-:W-:Y:S02]  /*35f0*/  NOP ;  /* 0x0000000000007918 */ /* 0x000fe40000000000 */
.L_x_13:
[----:B0-2---:R-:W-:Y:S05]  /*3600*/  BSYNC.RECONVERGENT B0 ;  /* 0x0000000000007941 */ /* 0x005fea0003800200 */
.L_x_12:
[----:B------:R-:W-:Y:S05]  /*3610*/  BRA `(.L_x_14) ;  /* 0x0000000000087947 */ /* 0x000fea0003800000 */
.L_x_11:
[----:B------:R-:W-:-:S13]  /*3620*/  ISETP.GE.AND P0, PT, R68, RZ, PT ;  /* 0x000000ff4400720c */ /* 0x000fda0003f06270 */
[----:B------:R-:W-:Y:S05]  /*3630*/  @!P0 BRA `(.L_x_15) ;  /* 0x0000001800a88947 */ /* 0x000fea0003800000 */
.L_x_14:
[----:B------:R-:W-:Y:S01]  /*3640*/  USHF.R.U32.HI UR20, URZ, 0x4, UR9 ;  /* 0x00000004ff147899 */ /* 0x000fe20008011609 */
[----:B------:R-:W-:Y:S01]  /*3650*/  SHF.L.U32 R95, R69, 0x4, RZ ;  /* 0x00000004455f7819 */ /* 0x000fe200000006ff */
[----:B------:R-:W-:Y:S01]  /*3660*/  USHF.R.U32.HI UR14, URZ, 0x4, UR14 ;  /* 0x00000004ff0e7899 */ /* 0x000fe2000801160e */
[----:B-1----:R-:W-:Y:S01]  /*3670*/  HFMA2 R12, -RZ, RZ, 0, 0 ;  /* 0x00000000ff0c7431 */ /* 0x002fe200000001ff */
[----:B------:R-:W-:Y:S01]  /*3680*/  USGXT.U32 UR20, UR20, 0xe ;  /* 0x0000000e1414789a */ /* 0x000fe20008000000 */
[----:B------:R-:W-:Y:S01]  /*3690*/  IADD3 R96, PT, PT, R68, 0xf0, RZ ;  /* 0x000000f044607810 */ /* 0x000fe20007ffe0ff */
[----:B------:R-:W-:Y:S01]  /*36a0*/  USGXT.U32 UR14, UR14, 0xe ;  /* 0x0000000e0e0e789a */ /* 0x000fe20008000000 */
[----:B------:R-:W-:Y:S01]  /*36b0*/  MOV R97, RZ ;  /* 0x000000ff00617202 */ /* 0x000fe20000000f00 */
[----:B------:R-:W-:Y:S01]  /*36c0*/  ULOP3.LUT UR30, UR20, 0x2000000, URZ, 0xfc, !UPT ;  /* 0x02000000141e7892 */ /* 0x000fe2000f8efcff */
[----:B------:R-:W-:Y:S01]  /*36d0*/  MOV R99, R95 ;  /* 0x0000005f00637202 */ /* 0x000fe20000000f00 */
[----:B------:R-:W-:-:S02]  /*36e0*/  UIADD3 UR20, UP3, UPT, UR20, 0x2000080, URZ ;  /* 0x0200008014147890 */ /* 0x000fc4000ff7e0ff */
[----:B------:R-:W-:Y:S02]  /*36f0*/  USHF.L.U32 UR24, UR7, 0x4, URZ ;  /* 0x0000000407187899 */ /* 0x000fe400080006ff */
[----:B------:R-:W-:Y:S01]  /*3700*/  UIADD3 UR15, UPT, UPT, UR9, 0x9000, URZ ;  /* 0x00009000090f7890 */ /* 0x000fe2000fffe0ff */
[----:B------:R-:W-:Y:S01]  /*3710*/  UMOV UR7, URZ ;  /* 0x000000ff00077c82 */ /* 0x000fe20008000000 */
[----:B------:R-:W-:Y:S02]  /*3720*/  UISETP.NE.U32.AND UP1, UPT, UR18, URZ, UPT ;  /* 0x000000ff1200728c */ /* 0x000fe4000bf25070 */
[----:B------:R-:W-:Y:S01]  /*3730*/  MOV R101, UR24 ;  /* 0x0000001800657c02 */ /* 0x000fe20008000f00 */
[----:B------:R-:W-:Y:S02]  /*3740*/  UIADD3 UR18, UP2, UPT, UR14, 0x2, URZ ;  /* 0x000000020e127890 */ /* 0x000fe4000ff5e0ff */
[----:B------:R-:W-:Y:S02]  /*3750*/  UIADD3.X UR21, UPT, UPT, UR7, 0x40004040, URZ, UP3, !UPT ;  /* 0x4000404007157890 */ /* 0x000fe40009ffe4ff */
[----:B------:R-:W-:Y:S01]  /*3760*/  UIADD3 UR36, UP6, UPT, UR20, 0x80, URZ ;  /* 0x0000008014247890 */ /* 0x000fe2000ffde0ff */
[----:B------:R-:W-:Y:S01]  /*3770*/  UMOV UR6, URZ ;  /* 0x000000ff00067c82 */ /* 0x000fe20008000000 */
[----:B------:R-:W-:-:S02]  /*3780*/  USHF.R.U32.HI UR15, URZ, 0x4, UR15 ;  /* 0x00000004ff0f7899 */ /* 0x000fc4000801160f */
[----:B------:R-:W-:Y:S02]  /*3790*/  UIADD3.X UR19, UPT, UPT, UR6, 0x40004040, URZ, UP2, !UPT ;  /* 0x4000404006137890 */ /* 0x000fe400097fe4ff */
[----:B------:R-:W-:Y:S02]  /*37a0*/  UIADD3.X UR37, UPT, UPT, UR21, URZ, URZ, UP6, !UPT ;  /* 0x000000ff15257290 */ /* 0x000fe4000b7fe4ff */
[----:B------:R-:W-:Y:S02]  /*37b0*/  UIADD3 UR38, UP5, UPT, UR20, 0x100, URZ ;  /* 0x0000010014267890 */ /* 0x000fe4000ffbe0ff */
[----:B------:R-:W-:Y:S02]  /*37c0*/  UIADD3 UR40, UP4, UPT, UR20, 0x380, URZ ;  /* 0x0000038014287890 */ /* 0x000fe4000ff9e0ff */
[----:B------:R-:W-:Y:S02]  /*37d0*/  UIADD3 UR42, UP3, UPT, UR20, 0x400, URZ ;  /* 0x00000400142a7890 */ /* 0x000fe4000ff7e0ff */
[----:B------:R-:W-:-:S02]  /*37e0*/  UIADD3 UR44, UP2, UPT, UR20, 0x480, URZ ;  /* 0x00000480142c7890 */ /* 0x000fc4000ff5e0ff */
[----:B------:R-:W-:Y:S02]  /*37f0*/  UIADD3 UR46, UP6, UPT, UR20, 0x500, URZ ;  /* 0x00000500142e7890 */ /* 0x000fe4000ffde0ff */
[----:B------:R-:W-:Y:S01]  /*3800*/  USGXT.U32 UR16, UR15, 0xe ;  /* 0x0000000e0f10789a */ /* 0x000fe20008000000 */
[----:B------:R-:W-:Y:S01]  /*3810*/  UMOV UR25, 0x1 ;  /* 0x0000000100197882 */ /* 0x000fe20000000000 */
[----:B------:R-:W-:Y:S01]  /*3820*/  UMOV UR5, URZ ;  /* 0x000000ff00057c82 */ /* 0x000fe20008000000 */
[----:B------:R-:W-:Y:S01]  /*3830*/  UMOV UR4, URZ ;  /* 0x000000ff00047c82 */ /* 0x000fe20008000000 */
[----:B------:R-:W0:Y:S01]  /*3840*/  LDCU UR33, c[0x0][0x3a8] ;  /* 0x00007500ff2177ac */ /* 0x000e220008000800 */
[----:B------:R-:W-:Y:S02]  /*3850*/  UIADD3.X UR39, UPT, UPT, UR21, URZ, URZ, UP5, !UPT ;  /* 0x000000ff15277290 */ /* 0x000fe4000affe4ff */
[----:B------:R-:W-:Y:S02]  /*3860*/  UIADD3.X UR41, UPT, UPT, UR21, URZ, URZ, UP4, !UPT ;  /* 0x000000ff15297290 */ /* 0x000fe4000a7fe4ff */
[----:B------:R-:W-:-:S02]  /*3870*/  UIADD3.X UR43, UPT, UPT, UR21, URZ, URZ, UP3, !UPT ;  /* 0x000000ff152b7290 */ /* 0x000fc40009ffe4ff */
[----:B------:R-:W-:Y:S02]  /*3880*/  UIADD3.X UR45, UPT, UPT, UR21, URZ, URZ, UP2, !UPT ;  /* 0x000000ff152d7290 */ /* 0x000fe400097fe4ff */
[----:B------:R-:W-:Y:S02]  /*3890*/  UIADD3.X UR47, UPT, UPT, UR21, URZ, URZ, UP6, !UPT ;  /* 0x000000ff152f7290 */ /* 0x000fe4000b7fe4ff */
[----:B------:R-:W-:Y:S02]  /*38a0*/  UIADD3.64 UR48, UPT, UPT, UR18, 0x2, URZ ;  /* 0x0000000212307897 */ /* 0x000fe4000fffe0ff */
[----:B------:R-:W-:Y:S01]  /*38b0*/  UIADD3.64 UR50, UPT, UPT, UR18, 0x4, URZ ;  /* 0x0000000412327897 */ /* 0x000fe2000fffe0ff */
[----:B------:R-:W-:Y:S01]  /*38c0*/  UMOV UR15, 0x40004040 ;  /* 0x40004040000f7882 */ /* 0x000fe20000000000 */
[----:B------:R-:W-:-:S10]  /*38d0*/  UMOV UR17, 0xc0004010 ;  /* 0xc000401000117882 */ /* 0x000fd40000000000 */
.L_x_20:
[----:B------:R-:W-:-:S04]  /*38e0*/  IMAD.WIDE R4, R99, 0x2, R92 ;  /* 0x0000000263047825 */ /* 0x000fc800078e025c */
[C---:B------:R-:W-:Y:S02]  /*38f0*/  IMAD.WIDE R8, R99.reuse, 0x2, R88 ;  /* 0x0000000263087825 */ /* 0x040fe400078e0258 */
[----:B------:R-:W2:Y:S02]  /*3900*/  LDG.E.U16 R4, desc[UR34][R4.64] ;  /* 0x0000002204047981 */ /* 0x000ea4000c1e1500 */
[C---:B------:R-:W-:Y:S02]  /*3910*/  IMAD.WIDE R6, R99.reuse, 0x2, R90 ;  /* 0x0000000263067825 */ /* 0x040fe400078e025a */
[----:B------:R-:W3:Y:S02]  /*3920*/  LDG.E.U16 R8, desc[UR34][R8.64] ;  /* 0x0000002208087981 */ /* 0x000ee4000c1e1500 */
[----:B------:R-:W-:Y:S02]  /*3930*/  IMAD.WIDE R10, R99, 0x2, R86 ;  /* 0x00000002630a7825 */ /* 0x000fe400078e0256 */
[----:B------:R-:W4:Y:S04]  /*3940*/  LDG.E.U16 R7, desc[UR34][R6.64] ;  /* 0x0000002206077981 */ /* 0x000f28000c1e1500 */
[----:B------:R-:W5:Y:S01]  /*3950*/  LDG.E.U16 R11, desc[UR34][R10.64] ;  /* 0x000000220a0b7981 */ /* 0x000f62000c1e1500 */
[----:B------:R-:W-:-:S02]  /*3960*/  UMOV UR6, 0x1 ;  /* 0x0000000100067882 */ /* 0x000fc40000000000 */
[----:B------:R-:W-:-:S04]  /*3970*/  @!UP0 UIADD3 UR6, UPT, UPT, -UR6, 0x100000, URZ ;  /* 0x0010000006068890 */ /* 0x000fc8000fffe1ff */
[----:B------:R-:W-:Y:S02]  /*3980*/  @!UP0 USHF.L.U32 UR7, UR6, 0xb, URZ ;  /* 0x0000000b06078899 */ /* 0x000fe400080006ff */
[----:B------:R-:W-:Y:S01]  /*3990*/  @!UP0 USHF.L.U32 UR6, UR6, 0x1, URZ ;  /* 0x0000000106068899 */ /* 0x000fe200080006ff */
[----:B------:R-:W-:Y:S01]  /*39a0*/  VOTEU.ALL UP2, P6 ;  /* 0x0000000000ff7886 */ /* 0x000fe20003040000 */
[----:B--2---:R1:W-:Y:S04]  /*39b0*/  STS.U16 [R3+UR9+0x8800], R4 ;  /* 0x0088000403007988 */ /* 0x0043e80008000409 */
[----:B---3--:R1:W-:Y:S04]  /*39c0*/  STS.U16 [R3+UR9+0x8c00], R8 ;  /* 0x008c000803007988 */ /* 0x0083e80008000409 */
[----:B----4-:R1:W-:Y:S04]  /*39d0*/  STS.U16 [R2+UR9+0x8a00], R7 ;  /* 0x008a000702007988 */ /* 0x0103e80008000409 */
[----:B-----5:R1:W-:Y:S01]  /*39e0*/  STS.U16 [R2+UR9+0x8e00], R11 ;  /* 0x008e000b02007988 */ /* 0x0203e20008000409 */
[----:B------:R2:W-:Y:S06]  /*39f0*/  MEMBAR.ALL.CTA ;  /* 0x0000000000007992 */ /* 0x0005ec0000008000 */
[----:B--2---:R-:W-:Y:S04]  /*3a00*/  FENCE.VIEW.ASYNC.S ;  /* 0x00000000000073c6 */ /* 0x004fe80000000000 */
[----:B------:R-:W2:Y:S02]  /*3a10*/  FENCE.VIEW.ASYNC.S ;  /* 0x00000000000073c6 */ /* 0x000ea40000000000 */
[----:B--2---:R1:W2:Y:S02]  /*3a20*/  @!UP2 SYNCS.EXCH.64 URZ, [UR9+0x9810], UR6 ;  /* 0x0098100609ffa5b2 */ /* 0x0042a40008000100 */
[----:B--2---:R-:W-:Y:S06]  /*3a30*/  BAR.SYNC.DEFER_BLOCKING 0x0 ;  /* 0x0000000000007b1d */ /* 0x004fec0000010000 */
[----:B-1----:R-:W-:Y:S05]  /*3a40*/  BRA.U UP1, `(.L_x_16) ;  /* 0x0000000101887547 */ /* 0x002fea000b800000 */
[----:B------:R-:W-:Y:S02]  /*3a50*/  UIADD3 UR64, UPT, UPT, UR10, 0x90, URZ ;  /* 0x000000900a407890 */ /* 0x000fe4000fffe0ff */
[----:B------:R-:W-:Y:S02]  /*3a60*/  UIADD3 UR65, UPT, UPT, UR10, 0x90, URZ ;  /* 0x000000900a417890 */ /* 0x000fe4000fffe0ff */
[----:B------:R-:W-:Y:S01]  /*3a70*/  UIADD3 UR66, UPT, UPT, UR10, 0x90, URZ ;  /* 0x000000900a427890 */ /* 0x000fe2000fffe0ff */
[----:B------:R-:W-:Y:S01]  /*3a80*/  UMOV UR26, 0x0 ;  /* 0x00000000001a7882 */ /* 0x000fe20000000000 */
[----:B------:R-:W-:Y:S01]  /*3a90*/  UMOV UR27, 0x8048490 ;  /* 0x08048490001b7882 */ /* 0x000fe20000000000 */
[----:B------:R-:W-:Y:S01]  /*3aa0*/  UMOV UR31, 0x40004040 ;  /* 0x40004040001f7882 */ /* 0x000fe20000000000 */
[----:B------:R-:W-:Y:S01]  /*3ab0*/  UIADD3 UR67, UPT, UPT, UR10, 0x90, URZ ;  /* 0x000000900a437890 */ /* 0x000fe2000fffe0ff */
[----:B------:R1:W-:Y:S01]  /*3ac0*/  UTCHMMA gdesc[UR30], gdesc[UR14], tmem[UR13], tmem[UR26], idesc[UR27], !UPT ;  /* 0x00ff1a0e1e0075ea */ /* 0x0003e2000f80000d */
[----:B------:R-:W-:Y:S01]  /*3ad0*/  UIADD3 UR6, UPT, UPT, UR9, 0x9810, URZ ;  /* 0x0000981009067890 */ /* 0x000fe2000fffe0ff */
[----:B------:R-:W-:Y:S01]  /*3ae0*/  UMOV UR28, 0x0 ;  /* 0x00000000001c7882 */ /* 0x000fe20000000000 */
[----:B------:R-:W-:Y:S01]  /*3af0*/  UMOV UR29, 0x8048490 ;  /* 0x08048490001d7882 */ /* 0x000fe20000000000 */
[----:B------:R-:W-:Y:S01]  /*3b00*/  UMOV UR62, 0x0 ;  /* 0x00000000003e7882 */ /* 0x000fe20000000000 */
[----:B------:R-:W-:Y:S01]  /*3b10*/  UMOV UR63, 0x8048490 ;  /* 0x08048490003f7882 */ /* 0x000fe20000000000 */
        /* <DEDUP_REMOVED lines=11> */
[----:B------:R-:W-:Y:S01]  /*3bd0*/  UMOV UR7, URZ ;  /* 0x000000ff00077c82 */ /* 0x000fe20008000000 */
[----:B------:R1:W-:Y:S01]  /*3be0*/  UTCHMMA gdesc[UR40], gdesc[UR14], tmem[UR64], tmem[UR58], idesc[UR59], !UPT ;  /* 0x00ff3a0e280075ea */ /* 0x0003e2000f800040 */
[----:B------:R-:W-:Y:S01]  /*3bf0*/  UMOV UR52, 0x0 ;  /* 0x0000000000347882 */ /* 0x000fe20000000000 */
[----:B------:R-:W-:Y:S01]  /*3c00*/  UMOV UR53, 0x8048490 ;  /* 0x0804849000357882 */ /* 0x000fe20000000000 */
[----:B------:R1:W-:Y:S01]  /*3c10*/  UTCHMMA gdesc[UR42], gdesc[UR18], tmem[UR65], tmem[UR56], idesc[UR57], UPT ;  /* 0x00ff38122a0075ea */ /* 0x0003e2000b800041 */
[----:B------:R-:W-:Y:S01]  /*3c20*/  UMOV UR6, UR6 ;  /* 0x0000000600067c82 */ /* 0x000fe20008000000 */
[----:B------:R1:W-:Y:S01]  /*3c30*/  UTCHMMA gdesc[UR44], gdesc[UR48], tmem[UR66], tmem[UR54], idesc[UR55], UPT ;  /* 0x00ff36302c0075ea */ /* 0x0003e2000b800042 */
[----:B------:R1:W-:Y:S01]  /*3c40*/  UTCHMMA gdesc[UR46], gdesc[UR50], tmem[UR67], tmem[UR52], idesc[UR53], UPT ;  /* 0x00ff34322e0075ea */ /* 0x0003e2000b800043 */
[----:B------:R1:W-:Y:S01]  /*3c50*/  UTCBAR [UR6], URZ ;  /* 0x000000ff060073e9 */ /* 0x0003e200080000ff */
[----:B------:R-:W-:Y:S01]  /*3c60*/  NOP ;  /* 0x0000000000007918 */ /* 0x000fe20000000000 */
.L_x_16:
[----:B------:R-:W2:Y:S01]  /*3c70*/  SYNCS.PHASECHK.TRANS64.TRYWAIT P0, [UR9+0x9810], RZ ;  /* 0x009810ffff0075a7 */ /* 0x000ea20008001109 */
[----:B------:R-:W-:Y:S01]  /*3c80*/  SHF.L.U32 R28, R12, 0x1f, RZ ;  /* 0x0000001f0c1c7819 */ /* 0x000fe200000006ff */
[----:B--2---:R-:W-:Y:S06]  /*3c90*/  @!P0 BRA `(.L_x_17) ;  /* 0x0000003c00308947 */ /* 0x004fec0003800000 */
.L_x_25:
[----:B------:R-:W-:Y:S01]  /*3ca0*/  BAR.SYNC.DEFER_BLOCKING 0x0 ;  /* 0x0000000000007b1d */ /* 0x000fe20000010000 */
[----:B------:R-:W-:-:S04]  /*3cb0*/  IMAD.WIDE R20, R101, 0x2, R84 ;  /* 0x0000000265147825 */ /* 0x000fc800078e0254 */
[C---:B------:R-:W-:Y:S01]  /*3cc0*/  IMAD.WIDE R22, R101.reuse, 0x2, R82 ;  /* 0x0000000265167825 */ /* 0x040fe200078e0252 */
[----:B------:R-:W2:Y:S03]  /*3cd0*/  LDTM.x16 R4, tmem[UR12] ;  /* 0x0000000c000479ee */ /* 0x000ea60008240000 */
[----:B------:R-:W-:-:S04]  /*3ce0*/  IMAD.WIDE R24, R101, 0x2, R80 ;  /* 0x0000000265187825 */ /* 0x000fc800078e0250 */
[----:B------:R-:W-:Y:S01]  /*3cf0*/  IMAD.WIDE R26, R101, 0x2, R78 ;  /* 0x00000002651a7825 */ /* 0x000fe200078e024e */
[----:B------:R-:W2:Y:S01]  /*3d00*/  @!P6 SYNCS.CCTL.IV [UR9+0x9810] ;  /* 0x00981000ff00e9b1 */ /* 0x000ea20008000009 */
[----:B------:R-:W-:Y:S01]  /*3d10*/  NOP ;  /* 0x0000000000007918 */ /* 0x000fe20000000000 */
[----:B--2---:R-:W2:Y:S02]  /*3d20*/  SYNCS.PHASECHK.TRANS64.TRYWAIT P0, [UR32], R28 ;  /* 0x0000001cff0075a7 */ /* 0x004ea40008001120 */
[----:B--2---:R-:W-:Y:S05]  /*3d30*/  @!P0 BRA `(.L_x_18) ;  /* 0x0000003c00148947 */ /* 0x004fea0003800000 */
.L_x_26:
[----:B------:R2:W3:Y:S04]  /*3d40*/  LDG.E.U16 R102, desc[UR34][R20.64] ;  /* 0x0000002214667981 */ /* 0x0004e8000c1e1500 */
[----:B------:R4:W5:Y:S04]  /*3d50*/  LDG.E.U16 R104, desc[UR34][R22.64] ;  /* 0x0000002216687981 */ /* 0x000968000c1e1500 */
[----:B------:R-:W5:Y:S04]  /*3d60*/  LDG.E.U16 R106, desc[UR34][R24.64] ;  /* 0x00000022186a7981 */ /* 0x000f68000c1e1500 */
[----:B------:R-:W5:Y:S01]  /*3d70*/  LDG.E.U16 R108, desc[UR34][R26.64] ;  /* 0x000000221a6c7981 */ /* 0x000f62000c1e1500 */
[----:B-1----:R-:W-:Y:S01]  /*3d80*/  UIADD3 UR26, UP6, UPT, UR5, 0x12, URZ ;  /* 0x00000012051a7890 */ /* 0x002fe2000ffde0ff */
[----:B0-----:R-:W-:Y:S01]  /*3d90*/  FMUL R16, R16, UR33 ;  /* 0x0000002110107c20 */ /* 0x001fe20008400000 */
[----:B------:R-:W-:Y:S01]  /*3da0*/  UIADD3 UR28, UP2, UPT, UR5, 0x13, URZ ;  /* 0x00000013051c7890 */ /* 0x000fe2000ff5e0ff */
[----:B------:R-:W-:Y:S01]  /*3db0*/  FMUL R14, R14, UR33 ;  /* 0x000000210e0e7c20 */ /* 0x000fe20008400000 */
[----:B------:R-:W-:Y:S01]  /*3dc0*/  UIADD3 UR31, UP3, UPT, UR5, 0x14, URZ ;  /* 0x00000014051f7890 */ /* 0x000fe2000ff7e0ff */
[----:B------:R-:W-:Y:S01]  /*3dd0*/  FMUL R13, R13, UR33 ;  /* 0x000000210d0d7c20 */ /* 0x000fe20008400000 */
[----:B------:R-:W-:Y:S01]  /*3de0*/  UIADD3.X UR27, UPT, UPT, URZ, UR4, URZ, UP6, !UPT ;  /* 0x00000004ff1b7290 */ /* 0x000fe2000b7fe4ff */
        /* <DEDUP_REMOVED lines=8> */
[----:B------:R-:W-:Y:S01]  /*3e70*/  ISETP.LT.U32.AND P0, PT, R0, UR54, PT ;  /* 0x0000003600007c0c */ /* 0x000fe2000bf01070 */
[----:B------:R-:W-:Y:S01]  /*3e80*/  UIADD3.X UR58, UPT, UPT, URZ, UR4, URZ, UP6, !UPT ;  /* 0x00000004ff3a7290 */ /* 0x000fe2000b7fe4ff */
[----:B------:R-:W-:Y:S01]  /*3e90*/  FMUL R6, R6, UR33 ;  /* 0x0000002106067c20 */ /* 0x000fe20008400000 */
[----:B------:R-:W-:Y:S01]  /*3ea0*/  UIADD3 UR59, UP3, UPT, UR5, 0x1e, URZ ;  /* 0x0000001e053b7890 */ /* 0x000fe2000ff7e0ff */
[C---:B------:R-:W-:Y:S01]  /*3eb0*/  ISETP.LT.U32.AND P4, PT, R0.reuse, UR56, PT ;  /* 0x0000003800007c0c */ /* 0x040fe2000bf81070 */
[----:B------:R-:W-:Y:S01]  /*3ec0*/  UIADD3.X UR57, UPT, UPT, URZ, UR4, URZ, UP2, !UPT ;  /* 0x00000004ff397290 */ /* 0x000fe200097fe4ff */
[----:B------:R-:W-:Y:S01]  /*3ed0*/  FMUL R5, R5, UR33 ;  /* 0x0000002105057c20 */ /* 0x000fe20008400000 */
[----:B------:R-:W-:Y:S01]  /*3ee0*/  UIADD3.X UR60, UPT, UPT, URZ, UR4, URZ, UP3, !UPT ;  /* 0x00000004ff3c7290 */ /* 0x000fe20009ffe4ff */
[----:B--2---:R-:W-:Y:S01]  /*3ef0*/  MOV R20, UR58 ;  /* 0x0000003a00147c02 */ /* 0x004fe20008000f00 */
[----:B------:R-:W-:Y:S01]  /*3f00*/  UIADD3 UR54, UP3, UPT, UR5, 0x19, URZ ;  /* 0x0000001905367890 */ /* 0x000fe2000ff7e0ff */
[----:B------:R-:W-:Y:S01]  /*3f10*/  ISETP.LT.U32.AND P2, PT, R0, UR59, PT ;  /* 0x0000003b00007c0c */ /* 0x000fe2000bf41070 */
[----:B------:R-:W-:Y:S01]  /*3f20*/  UIADD3 UR58, UP6, UPT, UR5, 0x1a, URZ ;  /* 0x0000001a053a7890 */ /* 0x000fe2000ffde0ff */
[----:B------:R-:W-:Y:S01]  /*3f30*/  MOV R21, UR57 ;  /* 0x0000003900157c02 */ /* 0x000fe20008000f00 */
[----:B------:R-:W-:Y:S01]  /*3f40*/  UIADD3.X UR57, UPT, UPT, URZ, UR4, URZ, UP3, !UPT ;  /* 0x00000004ff397290 */ /* 0x000fe20009ffe4ff */
[----:B------:R-:W-:Y:S01]  /*3f50*/  ISETP.GT.U32.AND.EX P0, PT, R20, RZ, PT, P0 ;  /* 0x000000ff1400720c */ /* 0x000fe20003f04100 */
[----:B------:R-:W-:Y:S01]  /*3f60*/  UIADD3.X UR59, UPT, UPT, URZ, UR4, URZ, UP6, !UPT ;  /* 0x00000004ff3b7290 */ /* 0x000fe2000b7fe4ff */
[----:B------:R-:W-:Y:S01]  /*3f70*/  ISETP.GT.U32.AND.EX P4, PT, R21, RZ, PT, P4 ;  /* 0x000000ff1500720c */ /* 0x000fe20003f84140 */
[----:B------:R-:W-:Y:S01]  /*3f80*/  UIADD3 UR56, UP6, UPT, UR5, 0x18, URZ ;  /* 0x0000001805387890 */ /* 0x000fe2000ffde0ff */
[----:B------:R-:W-:Y:S01]  /*3f90*/  MOV R20, UR60 ;  /* 0x0000003c00147c02 */ /* 0x000fe20008000f00 */
[----:B------:R-:W-:Y:S01]  /*3fa0*/  UIADD3 UR6, UP5, UPT, UR5, 0x11, URZ ;  /* 0x0000001105067890 */ /* 0x000fe2000ffbe0ff */
[----:B------:R-:W-:Y:S01]  /*3fb0*/  MOV R21, UR57 ;  /* 0x0000003900157c02 */ /* 0x000fe20008000f00 */
[----:B------:R-:W-:Y:S01]  /*3fc0*/  UIADD3.X UR57, UPT, UPT, URZ, UR4, URZ, UP6, !UPT ;  /* 0x00000004ff397290 */ /* 0x000fe2000b7fe4ff */
[----:B------:R-:W-:Y:S01]  /*3fd0*/  ISETP.GT.U32.AND.EX P2, PT, R20, RZ, PT, P2 ;  /* 0x000000ff1400720c */ /* 0x000fe20003f44120 */
[----:B------:R-:W-:Y:S01]  /*3fe0*/  UIADD3.X UR7, UPT, UPT, URZ, UR4, URZ, UP5, !UPT ;  /* 0x00000004ff077290 */ /* 0x000fe2000affe4ff */
[C---:B------:R-:W-:Y:S01]  /*3ff0*/  ISETP.LT.U32.AND P3, PT, R0.reuse, UR58, PT ;  /* 0x0000003a00007c0c */ /* 0x040fe2000bf61070 */
[----:B------:R-:W-:Y:S01]  /*4000*/  UIADD3 UR53, UP5, UPT, UR5, 0x16, URZ ;  /* 0x0000001605357890 */ /* 0x000fe2000ffbe0ff */
[----:B------:R-:W-:Y:S01]  /*4010*/  MOV R20, UR59 ;  /* 0x0000003b00147c02 */ /* 0x000fe20008000f00 */
[----:B------:R-:W-:Y:S01]  /*4020*/  UIADD3 UR55, UP2, UPT, UR5, 0x17, URZ ;  /* 0x0000001705377890 */ /* 0x000fe2000ff5e0ff */
[----:B------:R-:W-:Y:S01]  /*4030*/  ISETP.LT.U32.AND P1, PT, R0, UR54, PT ;  /* 0x0000003600007c0c */ /* 0x000fe2000bf21070 */
[----:B------:R-:W-:Y:S01]  /*4040*/  UIADD3.X UR54, UPT, UPT, URZ, UR4, URZ, UP5, !UPT ;  /* 0x00000004ff367290 */ /* 0x000fe2000affe4ff */
[----:B----4-:R-:W-:Y:S01]  /*4050*/  FSEL R23, R16, -INF , !P4 ;  /* 0xff80000010177808 */ /* 0x010fe20006000000 */
[----:B------:R-:W-:Y:S01]  /*4060*/  UIADD3 UR52, UP4, UPT, UR5, 0x15, URZ ;  /* 0x0000001505347890 */ /* 0x000fe2000ff9e0ff */
[----:B------:R-:W-:Y:S01]  /*4070*/  ISETP.LT.U32.AND P4, PT, R0, UR56, PT ;  /* 0x0000003800007c0c */ /* 0x000fe2000bf81070 */
[----:B------:R-:W-:Y:S01]  /*4080*/  UIADD3 UR58, UP3, UPT, UR5, 0x1b, URZ ;  /* 0x0000001b053a7890 */ /* 0x000fe2000ff7e0ff */
[----:B------:R-:W-:Y:S01]  /*4090*/  MOV R16, UR57 ;  /* 0x0000003900107c02 */ /* 0x000fe20008000f00 */
[----:B------:R-:W-:Y:S01]  /*40a0*/  UIADD3 UR59, UP5, UPT, UR5, 0x1d, URZ ;  /* 0x0000001d053b7890 */ /* 0x000fe2000ffbe0ff */
[----:B------:R-:W-:Y:S01]  /*40b0*/  ISETP.GT.U32.AND.EX P3, PT, R20, RZ, PT, P3 ;  /* 0x000000ff1400720c */ /* 0x000fe20003f64130 */
[----:B------:R-:W-:Y:S01]  /*40c0*/  UIADD3.X UR56, UPT, UPT, URZ, UR4, URZ, UP3, !UPT ;  /* 0x00000004ff387290 */ /* 0x000fe20009ffe4ff */
[----:B------:R-:W-:Y:S01]  /*40d0*/  ISETP.GT.U32.AND.EX P1, PT, R21, RZ, PT, P1 ;  /* 0x000000ff1500720c */ /* 0x000fe20003f24110 */
[----:B------:R-:W-:Y:S01]  /*40e0*/  FMUL R4, R4, UR33 ;  /* 0x0000002104047c20 */ /* 0x000fe20008400000 */
[----:B------:R-:W-:Y:S01]  /*40f0*/  ISETP.GT.U32.AND.EX P4, PT, R16, RZ, PT, P4 ;  /* 0x000000ff1000720c */ /* 0x000fe20003f84140 */
[----:B------:R-:W-:Y:S01]  /*4100*/  FMUL R9, R9, UR33 ;  /* 0x0000002109097c20 */ /* 0x000fe20008400000 */
[----:B------:R-:W-:Y:S01]  /*4110*/  FSEL R21, R14, -INF , !P3 ;  /* 0xff8000000e157808 */ /* 0x000fe20005800000 */
[----:B------:R-:W-:Y:S01]  /*4120*/  FMUL R11, R11, UR33 ;  /* 0x000000210b0b7c20 */ /* 0x000fe20008400000 */
[C---:B------:R-:W-:Y:S01]  /*4130*/  ISETP.LT.U32.AND P3, PT, R0.reuse, UR53, PT ;  /* 0x0000003500007c0c */ /* 0x040fe2000bf61070 */
[----:B------:R-:W-:Y:S01]  /*4140*/  UIADD3.X UR53, UPT, UPT, URZ, UR4, URZ, UP4, !UPT ;  /* 0x00000004ff357290 */ /* 0x000fe2000a7fe4ff */
[----:B------:R-:W-:Y:S01]  /*4150*/  MOV R14, UR54 ;  /* 0x00000036000e7c02 */ /* 0x000fe20008000f00 */
[----:B------:R-:W-:Y:S01]  /*4160*/  UIADD3.X UR54, UPT, UPT, URZ, UR4, URZ, UP2, !UPT ;  /* 0x00000004ff367290 */ /* 0x000fe200097fe4ff */
[----:B------:R-:W-:Y:S01]  /*4170*/  FSEL R20, R13, -INF , !P1 ;  /* 0xff8000000d147808 */ /* 0x000fe20004800000 */
[----:B------:R-:W-:Y:S01]  /*4180*/  UIADD3 UR5, UP2, UPT, UR5, 0x10, URZ ;  /* 0x0000001005057890 */ /* 0x000fe2000ff5e0ff */
[----:B------:R-:W-:Y:S01]  /*4190*/  ISETP.LT.U32.AND P1, PT, R0, UR31, PT ;  /* 0x0000001f00007c0c */ /* 0x000fe2000bf21070 */
[----:B------:R-:W-:Y:S01]  /*41a0*/  FMUL R15, R15, UR33 ;  /* 0x000000210f0f7c20 */ /* 0x000fe20008400000 */
[----:B------:R-:W-:Y:S01]  /*41b0*/  MOV R13, UR32 ;  /* 0x00000020000d7c02 */ /* 0x000fe20008000f00 */
[----:B------:R-:W-:Y:S01]  /*41c0*/  FMUL R18, R18, UR33 ;  /* 0x0000002112127c20 */ /* 0x000fe20008400000 */
[----:B------:R-:W-:Y:S01]  /*41d0*/  FSEL R16, R12, -INF , !P4 ;  /* 0xff8000000c107808 */ /* 0x000fe20006000000 */
[----:B------:R-:W-:Y:S01]  /*41e0*/  FMUL R17, R17, UR33 ;  /* 0x0000002111117c20 */ /* 0x000fe20008400000 */
[----:B------:R-:W-:Y:S01]  /*41f0*/  ISETP.LT.U32.AND P4, PT, R0, UR28, PT ;  /* 0x0000001c00007c0c */ /* 0x000fe2000bf81070 */
[----:B------:R-:W-:Y:S01]  /*4200*/  UIADD3.X UR28, UPT, UPT, URZ, UR4, URZ, UP5, !UPT ;  /* 0x00000004ff1c7290 */ /* 0x000fe2000affe4ff */
[----:B------:R-:W-:Y:S01]  /*4210*/  MOV R12, UR29 ;  /* 0x0000001d000c7c02 */ /* 0x000fe20008000f00 */
[----:B------:R-:W-:Y:S01]  /*4220*/  UIADD3.X UR4, UPT, UPT, URZ, UR4, URZ, UP2, !UPT ;  /* 0x00000004ff047290 */ /* 0x000fe200097fe4ff */
[----:B------:R-:W-:Y:S01]  /*4230*/  ISETP.GT.U32.AND.EX P3, PT, R14, RZ, PT, P3 ;  /* 0x000000ff0e00720c */ /* 0x000fe20003f64130 */
[----:B------:R-:W-:Y:S01]  /*4240*/  FMUL R19, R19, UR33 ;  /* 0x0000002113137c20 */ /* 0x000fe20008400000 */
[----:B------:R-:W-:Y:S01]  /*4250*/  ISETP.GT.U32.AND.EX P1, PT, R13, RZ, PT, P1 ;  /* 0x000000ff0d00720c */ /* 0x000fe20003f24110 */
[----:B------:R-:W-:Y:S01]  /*4260*/  ULEA UR32, UR25, UR9, 0x3 ;  /* 0x0000000919207291 */ /* 0x000fe2000f8e18ff */
[----:B------:R-:W-:-:S02]  /*4270*/  ISETP.GT.U32.AND.EX P4, PT, R12, RZ, PT, P4 ;  /* 0x000000ff0c00720c */ /* 0x000fc40003f84140 */
[----:B------:R-:W-:Y:S01]  /*4280*/  FSEL R13, R10, -INF , !P3 ;  /* 0xff8000000a0d7808 */ /* 0x000fe20005800000 */
[----:B------:R-:W-:Y:S01]  /*4290*/  UIADD3 UR32, UPT, UPT, UR32, 0x9800, URZ ;  /* 0x0000980020207890 */ /* 0x000fe2000fffe0ff */
[----:B------:R-:W-:Y:S02]  /*42a0*/  FSEL R10, R8, -INF , !P1 ;  /* 0xff800000080a7808 */ /* 0x000fe40004800000 */
[----:B------:R-:W-:Y:S02]  /*42b0*/  FSEL R8, R7, -INF , !P4 ;  /* 0xff80000007087808 */ /* 0x000fe40006000000 */
[C---:B------:R-:W-:Y:S02]  /*42c0*/  ISETP.LT.U32.AND P3, PT, R0.reuse, UR26, PT ;  /* 0x0000001a00007c0c */ /* 0x040fe4000bf61070 */
[----:B------:R-:W-:Y:S02]  /*42d0*/  MOV R7, UR27 ;  /* 0x0000001b00077c02 */ /* 0x000fe40008000f00 */
[----:B------:R-:W-:-:S02]  /*42e0*/  ISETP.LT.U32.AND P1, PT, R0, UR6, PT ;  /* 0x0000000600007c0c */ /* 0x000fc4000bf21070 */
[----:B------:R-:W-:Y:S02]  /*42f0*/  MOV R12, UR7 ;  /* 0x00000007000c7c02 */ /* 0x000fe40008000f00 */
[----:B------:R-:W-:Y:S02]  /*4300*/  ISETP.LT.U32.AND P4, PT, R0, UR5, PT ;  /* 0x0000000500007c0c */ /* 0x000fe4000bf81070 */
[----:B------:R-:W-:Y:S02]  /*4310*/  MOV R14, UR4 ;  /* 0x00000004000e7c02 */ /* 0x000fe40008000f00 */
[----:B------:R-:W-:Y:S02]  /*4320*/  ISETP.GT.U32.AND.EX P3, PT, R7, RZ, PT, P3 ;  /* 0x000000ff0700720c */ /* 0x000fe40003f64130 */
[----:B------:R-:W-:Y:S02]  /*4330*/  ISETP.GT.U32.AND.EX P1, PT, R12, RZ, PT, P1 ;  /* 0x000000ff0c00720c */ /* 0x000fe40003f24110 */
[----:B------:R-:W-:-:S02]  /*4340*/  ISETP.GT.U32.AND.EX P4, PT, R14, RZ, PT, P4 ;  /* 0x000000ff0e00720c */ /* 0x000fc40003f84140 */
[----:B------:R-:W-:Y:S02]  /*4350*/  FSEL R6, R6, -INF , !P3 ;  /* 0xff80000006067808 */ /* 0x000fe40005800000 */
[C---:B------:R-:W-:Y:S02]  /*4360*/  ISETP.LT.U32.AND P3, PT, R0.reuse, UR55, PT ;  /* 0x0000003700007c0c */ /* 0x040fe4000bf61070 */
[----:B------:R-:W-:Y:S02]  /*4370*/  FSEL R5, R5, -INF , !P1 ;  /* 0xff80000005057808 */ /* 0x000fe40004800000 */
[----:B------:R-:W-:Y:S02]  /*4380*/  MOV R7, UR54 ;  /* 0x0000003600077c02 */ /* 0x000fe40008000f00 */
[----:B------:R-:W-:Y:S02]  /*4390*/  ISETP.LT.U32.AND P1, PT, R0, UR52, PT ;  /* 0x0000003400007c0c */ /* 0x000fe4000bf21070 */
[----:B------:R-:W-:-:S02]  /*43a0*/  MOV R12, UR53 ;  /* 0x00000035000c7c02 */ /* 0x000fc40008000f00 */
[----:B------:R-:W-:Y:S02]  /*43b0*/  FSEL R4, R4, -INF , !P4 ;  /* 0xff80000004047808 */ /* 0x000fe40006000000 */
[----:B------:R-:W-:Y:S02]  /*43c0*/  ISETP.GT.U32.AND.EX P3, PT, R7, RZ, PT, P3 ;  /* 0x000000ff0700720c */ /* 0x000fe40003f64130 */
[----:B------:R-:W-:Y:S02]  /*43d0*/  ISETP.GT.U32.AND.EX P1, PT, R12, RZ, PT, P1 ;  /* 0x000000ff0c00720c */ /* 0x000fe40003f24110 */
[----:B------:R-:W-:Y:S02]  /*43e0*/  FMNMX3 R7, R4, R5, R6, !PT ;  /* 0x0000000504077276 */ /* 0x000fe40007800006 */
[----:B------:R-:W-:Y:S02]  /*43f0*/  FSEL R12, R9, -INF , !P1 ;  /* 0xff800000090c7808 */ /* 0x000fe40004800000 */
[----:B------:R-:W-:-:S02]  /*4400*/  FMNMX3 R7, R7, R8, R10, !PT ;  /* 0x0000000807077276 */ /* 0x000fc4000780000a */
[----:B------:R-:W-:Y:S02]  /*4410*/  FSEL R14, R11, -INF , !P3 ;  /* 0xff8000000b0e7808 */ /* 0x000fe40005800000 */
[C---:B------:R-:W-:Y:S02]  /*4420*/  ISETP.LT.U32.AND P3, PT, R0.reuse, UR58, PT ;  /* 0x0000003a00007c0c */ /* 0x040fe4000bf61070 */
[----:B------:R-:W-:Y:S02]  /*4430*/  MOV R11, UR56 ;  /* 0x00000038000b7c02 */ /* 0x000fe40008000f00 */
[----:B------:R-:W-:Y:S02]  /*4440*/  FMNMX3 R7, R7, R12, R13, !PT ;  /* 0x0000000c07077276 */ /* 0x000fe4000780000d */
[----:B------:R-:W-:Y:S02]  /*4450*/  ISETP.LT.U32.AND P1, PT, R0, UR59, PT ;  /* 0x0000003b00007c0c */ /* 0x000fe4000bf21070 */
[----:B------:R-:W-:-:S02]  /*4460*/  MOV R9, UR28 ;  /* 0x0000001c00097c02 */ /* 0x000fc40008000f00 */
[----:B------:R-:W-:Y:S02]  /*4470*/  ISETP.GT.U32.AND.EX P3, PT, R11, RZ, PT, P3 ;  /* 0x000000ff0b00720c */ /* 0x000fe40003f64130 */
[----:B------:R-:W-:Y:S02]  /*4480*/  FMNMX3 R7, R7, R14, R16, !PT ;  /* 0x0000000e07077276 */ /* 0x000fe40007800010 */
[----:B------:R-:W-:Y:S02]  /*4490*/  ISETP.GT.U32.AND.EX P1, PT, R9, RZ, PT, P1 ;  /* 0x000000ff0900720c */ /* 0x000fe40003f24110 */
[----:B------:R-:W-:Y:S02]  /*44a0*/  FSEL R22, R15, -INF , !P3 ;  /* 0xff8000000f167808 */ /* 0x000fe40005800000 */
[----:B------:R-:W-:Y:S02]  /*44b0*/  FMNMX3 R9, R7, R20, R21, !PT ;  /* 0x0000001407097276 */ /* 0x000fe40007800015 */
[----:B------:R-:W-:-:S02]  /*44c0*/  FSEL R7, R18, -INF , !P2 ;  /* 0xff80000012077808 */ /* 0x000fc40005000000 */
[----:B------:R-:W-:Y:S02]  /*44d0*/  FSEL R18, R17, -INF , !P1 ;  /* 0xff80000011127808 */ /* 0x000fe40004800000 */
[----:B------:R-:W-:Y:S02]  /*44e0*/  FMNMX3 R9, R9, R22, R23, !PT ;  /* 0x0000001609097276 */ /* 0x000fe40007800017 */
[----:B------:R-:W-:Y:S02]  /*44f0*/  FSEL R19, R19, -INF , !P0 ;  /* 0xff80000013137808 */ /* 0x000fe40004000000 */
[----:B------:R-:W-:-:S04]  /*4500*/  FMNMX3 R9, R9, R18, R7, !PT ;  /* 0x0000001209097276 */ /* 0x000fc80007800007 */
[----:B------:R-:W-:-:S05]  /*4510*/  FMNMX3 R103, R9, R19, R98, !PT ;  /* 0x0000001309677276 */ /* 0x000fca0007800062 */
[--C-:B------:R-:W-:Y:S01]  /*4520*/  FADD R4, R4, -R103.reuse ;  /* 0x8000006704047221 */ /* 0x100fe20000000000 */
        /* <DEDUP_REMOVED lines=14> */
[----:B------:R-:W-:Y:S01]  /*4610*/  FADD R19, R19, -R103 ;  /* 0x8000006713137221 */ /* 0x000fe20000000000 */
[----:B------:R-:W-:Y:S01]  /*4620*/  FMUL R4, R4, 1.4426950216293334961 ;  /* 0x3fb8aa3b04047820 */ /* 0x000fe20000400000 */
        /* <DEDUP_REMOVED lines=15> */
[----:B------:R-:W-:Y:S01]  /*4720*/  MUFU.EX2 R4, R4 ;  /* 0x0000000400047308 */ /* 0x000fe20000000800 */
[----:B------:R-:W-:-:S04]  /*4730*/  FADD R98, -R103, R98 ;  /* 0x0000006267627221 */ /* 0x000fc80000000100 */
[----:B------:R-:W-:-:S03]  /*4740*/  FMUL R98, R98, 1.4426950216293334961 ;  /* 0x3fb8aa3b62627820 */ /* 0x000fc60000400000 */
[----:B------:R-:W0:Y:S08]  /*4750*/  MUFU.EX2 R5, R5 ;  /* 0x0000000500057308 */ /* 0x000e300000000800 */
[----:B------:R-:W1:Y:S08]  /*4760*/  MUFU.EX2 R105, R6 ;  /* 0x0000000600697308 */ /* 0x000e700000000800 */
[----:B------:R-:W2:Y:S01]  /*4770*/  MUFU.EX2 R107, R8 ;  /* 0x00000008006b7308 */ /* 0x000ea20000000800 */
[----:B0-----:R-:W-:Y:S01]  /*4780*/  F2FP.BF16.F32.PACK_AB R68, R5, R4 ;  /* 0x000000040544723e */ /* 0x001fe200000010ff */
[----:B------:R-:W-:-:S06]  /*4790*/  FADD R100, R4, R5 ;  /* 0x0000000504647221 */ /* 0x000fcc0000000000 */
[----:B------:R-:W0:Y:S01]  /*47a0*/  MUFU.EX2 R109, R10 ;  /* 0x0000000a006d7308 */ /* 0x000e220000000800 */
[----:B-1----:R-:W-:-:S07]  /*47b0*/  FADD R100, R105, R100 ;  /* 0x0000006469647221 */ /* 0x002fce0000000000 */
[----:B------:R-:W1:Y:S01]  /*47c0*/  MUFU.EX2 R110, R12 ;  /* 0x0000000c006e7308 */ /* 0x000e620000000800 */
[C---:B--2---:R-:W-:Y:S01]  /*47d0*/  F2FP.BF16.F32.PACK_AB R69, R107.reuse, R105 ;  /* 0x000000696b45723e */ /* 0x044fe200000010ff */
[----:B------:R-:W-:-:S06]  /*47e0*/  FADD R100, R107, R100 ;  /* 0x000000646b647221 */ /* 0x000fcc0000000000 */
[----:B------:R-:W2:Y:S01]  /*47f0*/  MUFU.EX2 R111, R13 ;  /* 0x0000000d006f7308 */ /* 0x000ea20000000800 */
[----:B0-----:R-:W-:-:S07]  /*4800*/  FADD R100, R109, R100 ;  /* 0x000000646d647221 */ /* 0x001fce0000000000 */
[----:B------:R-:W0:Y:S01]  /*4810*/  MUFU.EX2 R112, R14 ;  /* 0x0000000e00707308 */ /* 0x000e220000000800 */
[C---:B-1----:R-:W-:Y:S01]  /*4820*/  F2FP.BF16.F32.PACK_AB R70, R110.reuse, R109 ;  /* 0x0000006d6e46723e */ /* 0x042fe200000010ff */
[----:B------:R-:W-:-:S06]  /*4830*/  FADD R100, R110, R100 ;  /* 0x000000646e647221 */ /* 0x000fcc0000000000 */
[----:B------:R-:W1:Y:S01]  /*4840*/  MUFU.EX2 R113, R16 ;  /* 0x0000001000717308 */ /* 0x000e620000000800 */
[----:B--2---:R-:W-:-:S07]  /*4850*/  FADD R100, R111, R100 ;  /* 0x000000646f647221 */ /* 0x004fce0000000000 */
[----:B------:R-:W2:Y:S01]  /*4860*/  MUFU.EX2 R114, R20 ;  /* 0x0000001400727308 */ /* 0x000ea20000000800 */
[C---:B0-----:R-:W-:Y:S01]  /*4870*/  F2FP.BF16.F32.PACK_AB R71, R112.reuse, R111 ;  /* 0x0000006f7047723e */ /* 0x041fe200000010ff */
[----:B------:R-:W-:-:S06]  /*4880*/  FADD R100, R112, R100 ;  /* 0x0000006470647221 */ /* 0x000fcc0000000000 */
[----:B------:R-:W0:Y:S01]  /*4890*/  MUFU.EX2 R115, R21 ;  /* 0x0000001500737308 */ /* 0x000e220000000800 */
[----:B-1----:R-:W-:Y:S01]  /*48a0*/  FADD R100, R113, R100 ;  /* 0x0000006471647221 */ /* 0x002fe20000000000 */
[----:B---3--:R1:W-:Y:S06]  /*48b0*/  STS.U16 [R77+UR9+0x9000], R102 ;  /* 0x009000664d007988 */ /* 0x0083ec0008000409 */
[----:B------:R-:W3:Y:S01]  /*48c0*/  MUFU.EX2 R116, R22 ;  /* 0x0000001600747308 */ /* 0x000ee20000000800 */
[C---:B--2---:R-:W-:Y:S01]  /*48d0*/  F2FP.BF16.F32.PACK_AB R72, R114.reuse, R113 ;  /* 0x000000717248723e */ /* 0x044fe200000010ff */
[----:B------:R-:W-:Y:S01]  /*48e0*/  FADD R100, R114, R100 ;  /* 0x0000006472647221 */ /* 0x000fe20000000000 */
[----:B-----5:R1:W-:Y:S04]  /*48f0*/  STS.U16 [R77+UR9+0x9200], R104 ;  /* 0x009200684d007988 */ /* 0x0203e80008000409 */
[----:B------:R1:W-:Y:S01]  /*4900*/  STS.U16 [R77+UR9+0x9400], R106 ;  /* 0x0094006a4d007988 */ /* 0x0003e20008000409 */
[----:B------:R-:W2:Y:S01]  /*4910*/  MUFU.EX2 R117, R23 ;  /* 0x0000001700757308 */ /* 0x000ea20000000800 */
[----:B0-----:R-:W-:-:S02]  /*4920*/  FADD R100, R115, R100 ;  /* 0x0000006473647221 */ /* 0x001fc40000000000 */
[----:B------:R1:W-:Y:S05]  /*4930*/  STS.U16 [R77+UR9+0x9600], R108 ;  /* 0x0096006c4d007988 */ /* 0x0003ea0008000409 */
[----:B------:R-:W0:Y:S01]  /*4940*/  MUFU.EX2 R118, R18 ;  /* 0x0000001200767308 */ /* 0x000e220000000800 */
[C---:B---3--:R-:W-:Y:S01]  /*4950*/  F2FP.BF16.F32.PACK_AB R73, R116.reuse, R115 ;  /* 0x000000737449723e */ /* 0x048fe200000010ff */
[----:B------:R-:W-:-:S06]  /*4960*/  FADD R100, R116, R100 ;  /* 0x0000006474647221 */ /* 0x000fcc0000000000 */
[----:B------:R-:W3:Y:S01]  /*4970*/  MUFU.EX2 R119, R7 ;  /* 0x0000000700777308 */ /* 0x000ee20000000800 */
[----:B--2---:R-:W-:-:S07]  /*4980*/  FADD R100, R117, R100 ;  /* 0x0000006475647221 */ /* 0x004fce0000000000 */
[----:B------:R-:W2:Y:S01]  /*4990*/  MUFU.EX2 R120, R19 ;  /* 0x0000001300787308 */ /* 0x000ea20000000800 */
[C---:B0-----:R-:W-:Y:S01]  /*49a0*/  F2FP.BF16.F32.PACK_AB R74, R118.reuse, R117 ;  /* 0x00000075764a723e */ /* 0x041fe200000010ff */
[----:B------:R-:W-:-:S04]  /*49b0*/  FADD R100, R118, R100 ;  /* 0x0000006476647221 */ /* 0x000fc80000000000 */
[----:B---3--:R-:W-:Y:S01]  /*49c0*/  FADD R100, R119, R100 ;  /* 0x0000006477647221 */ /* 0x008fe20000000000 */
[----:B--2---:R-:W-:-:S03]  /*49d0*/  F2FP.BF16.F32.PACK_AB R75, R120, R119 ;  /* 0x00000077784b723e */ /* 0x004fc600000010ff */
[----:B------:R-:W-:Y:S01]  /*49e0*/  FADD R100, R120, R100 ;  /* 0x0000006478647221 */ /* 0x000fe20000000000 */
[----:B------:R0:W-:Y:S01]  /*49f0*/  STTM.x8 tmem[UR23], R68 ;  /* 0x00000044000079ed */ /* 0x0001e200081c0017 */
[----:B------:R-:W2:Y:S02]  /*4a00*/  FENCE.VIEW.ASYNC.T ;  /* 0x00000000000073c6 */ /* 0x000ea40000000200 */
[----:B--2---:R-:W-:Y:S06]  /*4a10*/  BAR.SYNC.DEFER_BLOCKING 0x0 ;  /* 0x0000000000007b1d */ /* 0x004fec0000010000 */
[----:B------:R-:W2:Y:S01]  /*4a20*/  LDTM.x64 R4, tmem[UR11] ;  /* 0x0000000b000479ee */ /* 0x000ea20008340000 */
[----:B0-----:R-:W2:Y:S01]  /*4a30*/  MUFU.EX2 R69, R98 ;  /* 0x0000006200457308 */ /* 0x001ea20000000800 */
[----:B------:R-:W-:Y:S01]  /*4a40*/  NOP ;  /* 0x0000000000007918 */ /* 0x000fe20000000000 */
[C---:B--2---:R-:W-:Y:S01]  /*4a50*/  FMUL R4, R69.reuse, R4 ;  /* 0x0000000445047220 */ /* 0x044fe20000400000 */
        /* <DEDUP_REMOVED lines=63> */
[----:B------:R0:W-:Y:S01]  /*4e50*/  STTM.x64 tmem[UR11], R4 ;  /* 0x00000004000079ed */ /* 0x0001e2000834000b */
[----:B------:R-:W2:Y:S02]  /*4e60*/  FENCE.VIEW.ASYNC.T ;  /* 0x00000000000073c6 */ /* 0x000ea40000000200 */
[----:B--2---:R-:W-:Y:S06]  /*4e70*/  BAR.SYNC.DEFER_BLOCKING 0x0 ;  /* 0x0000000000007b1d */ /* 0x004fec0000010000 */
[----:B------:R2:W-:Y:S06]  /*4e80*/  MEMBAR.ALL.CTA ;  /* 0x0000000000007992 */ /* 0x0005ec0000008000 */
[----:B--2---:R-:W2:Y:S01]  /*4e90*/  FENCE.VIEW.ASYNC.S ;  /* 0x00000000000073c6 */ /* 0x004ea20000000000 */
[----:B0-----:R-:W-:Y:S01]  /*4ea0*/  MOV R12, R97 ;  /* 0x00000061000c7202 */ /* 0x001fe20000000f00 */
[----:B--2---:R-:W-:Y:S06]  /*4eb0*/  BAR.SYNC.DEFER_BLOCKING 0x0 ;  /* 0x0000000000007b1d */ /* 0x004fec0000010000 */
[----:B-1----:R-:W-:Y:S05]  /*4ec0*/  BRA.U UP1, `(.L_x_19) ;  /* 0x0000000101347547 */ /* 0x002fea000b800000 */
[----:B------:R-:W-:Y:S02]  /*4ed0*/  UIADD3 UR28, UPT, UPT, UR10, 0x40, URZ ;  /* 0x000000400a1c7890 */ /* 0x000fe4000fffe0ff */
[----:B------:R-:W-:Y:S01]  /*4ee0*/  UIADD3 UR29, UPT, UPT, UR10, 0xa8, URZ ;  /* 0x000000a80a1d7890 */ /* 0x000fe2000fffe0ff */
[----:B------:R-:W-:Y:S01]  /*4ef0*/  UMOV UR26, 0x0 ;  /* 0x00000000001a7882 */ /* 0x000fe20000000000 */
[----:B------:R-:W-:Y:S01]  /*4f00*/  UMOV UR27, 0x8100490 ;  /* 0x08100490001b7882 */ /* 0x000fe20000000000 */
[----:B------:R-:W-:Y:S01]  /*4f10*/  UMOV UR6, UR32 ;  /* 0x0000002000067c82 */ /* 0x000fe20008000000 */
[----:B------:R-:W-:Y:S01]  /*4f20*/  UMOV UR7, URZ ;  /* 0x000000ff00077c82 */ /* 0x000fe20008000000 */
[----:B------:R-:W-:Y:S01]  /*4f30*/  UMOV UR52, 0x0 ;  /* 0x0000000000347882 */ /* 0x000fe20000000000 */
[----:B------:R-:W-:Y:S01]  /*4f40*/  UMOV UR53, 0x8100490 ;  /* 0x0810049000357882 */ /* 0x000fe20000000000 */
[----:B------:R0:W-:Y:S01]  /*4f50*/  UTCHMMA tmem[UR22], gdesc[UR16], tmem[UR10], tmem[UR26], idesc[UR27], UPT ;  /* 0x00ff1a10160079ea */ /* 0x0001e2000b80000a */
[----:B------:R-:W-:Y:S01]  /*4f60*/  UMOV UR6, UR6 ;  /* 0x0000000600067c82 */ /* 0x000fe20008000000 */
[----:B------:R0:W-:Y:S01]  /*4f70*/  UTCHMMA tmem[UR29], gdesc[UR16], tmem[UR28], tmem[UR52], idesc[UR53], UPT ;  /* 0x00ff34101d0079ea */ /* 0x0001e2000b80001c */
[----:B------:R0:W-:Y:S01]  /*4f80*/  UTCBAR [UR6], URZ ;  /* 0x000000ff060073e9 */ /* 0x0001e200080000ff */
[----:B------:R-:W-:-:S02]  /*4f90*/  NOP ;  /* 0x0000000000007918 */ /* 0x000fc40000000000 */
.L_x_19:
[----:B------:R-:W-:Y:S01]  /*4fa0*/  ISETP.LE.U32.AND P0, PT, R96, UR5, PT ;  /* 0x0000000560007c0c */ /* 0x000fe2000bf03070 */
[----:B------:R-:W-:Y:S01]  /*4fb0*/  UIADD3 UR25, UPT, UPT, UR25, 0x1, URZ ;  /* 0x0000000119197890 */ /* 0x000fe2000fffe0ff */
[----:B------:R-:W-:Y:S01]  /*4fc0*/  MOV R4, UR4 ;  /* 0x0000000400047c02 */ /* 0x000fe20008000f00 */
[----:B------:R-:W-:Y:S01]  /*4fd0*/  FFMA R94, R69, R94, R100 ;  /* 0x0000005e455e7223 */ /* 0x000fe20000000064 */
[----:B------:R-:W-:Y:S01]  /*4fe0*/  IADD3 R101, PT, PT, R101, UR24, RZ ;  /* 0x0000001865657c10 */ /* 0x000fe2000fffe0ff */
[----:B------:R-:W-:Y:S01]  /*4ff0*/  UISETP.GT.AND UP2, UPT, UR25, 0x1, UPT ;  /* 0x000000011900788c */ /* 0x000fe2000bf44270 */
[----:B------:R-:W-:Y:S02]  /*5000*/  ISETP.GE.U32.AND.EX P0, PT, R4, RZ, PT, P0 ;  /* 0x000000ff0400720c */ /* 0x000fe40003f06100 */
[----:B------:R-:W-:Y:S01]  /*5010*/  IADD3 R99, PT, PT, R95, R99, RZ ;  /* 0x000000635f637210 */ /* 0x000fe20007ffe0ff */
[----:B0-----:R-:W-:Y:S01]  /*5020*/  USEL UR6, URZ, 0x1, !UP2 ;  /* 0x00000001ff067887 */ /* 0x001fe2000d000000 */
[----:B------:R-:W-:Y:S01]  /*5030*/  MOV R98, R103 ;  /* 0x0000006700627202 */ /* 0x000fe20000000f00 */
[----:B------:R-:W-:-:S04]  /*5040*/  USEL UR25, UR25, URZ, !UP2 ;  /* 0x000000ff19197287 */ /* 0x000fc8000d000000 */
[----:B------:R-:W-:-:S04]  /*5050*/  LOP3.LUT R97, R97, UR6, RZ, 0x3c, !PT ;  /* 0x0000000661617c12 */ /* 0x000fc8000f8e3cff */
[----:B------:R-:W-:Y:S05]  /*5060*/  @!P0 BRA `(.L_x_20) ;  /* 0xffffffe8001c8947 */ /* 0x000fea000383ffff */
[----:B------:R-:W-:Y:S02]  /*5070*/  ISETP.GE.AND P0, PT, R76, 0x1, PT ;  /* 0x000000014c00780c */ /* 0x000fe40003f06270 */
[----:B------:R-:W-:-:S11]  /*5080*/  MOV R98, R103 ;  /* 0x0000006700627202 */ /* 0x000fd60000000f00 */
[----:B------:R-:W-:Y:S05]  /*5090*/  @!P0 BRA `(.L_x_15) ;  /* 0x0000000000108947 */ /* 0x000fea0003800000 */
[----:B------:R-:W-:-:S04]  /*50a0*/  SHF.L.U32 R2, R12, 0x1f, RZ ;  /* 0x0000001f0c027819 */ /* 0x000fc800000006ff */
[----:B------:R-:W0:Y:S02]  /*50b0*/  SYNCS.PHASECHK.TRANS64.TRYWAIT P0, [UR32], R2 ;  /* 0x00000002ff0075a7 */ /* 0x000e240008001120 */
[----:B0-----:R-:W-:Y:S05]  /*50c0*/  @!P0 BRA `(.L_x_21) ;  /* 0x00000028003c8947 */ /* 0x001fea0003800000 */
.L_x_27:
[----:B------:R-:W-:-:S07]  /*50d0*/  MOV R98, R103 ;  /* 0x0000006700627202 */ /* 0x000fce0000000f00 */
.L_x_15:
[C---:B------:R-:W-:Y:S01]  /*50e0*/  FMUL R2, R94.reuse, 8388608 ;  /* 0x4b0000005e027820 */ /* 0x040fe20000400000 */
[----:B------:R-:W-:Y:S01]  /*50f0*/  BAR.SYNC.DEFER_BLOCKING 0x0 ;  /* 0x0000000000007b1d */ /* 0x000fe20000010000 */
[C---:B------:R-:W-:Y:S01]  /*5100*/  FSETP.GEU.AND P0, PT, R94.reuse, 1.175494350822287508e-38, PT ;  /* 0x008000005e00780b */ /* 0x040fe20003f0e000 */
[----:B-1----:R-:W-:Y:S01]  /*5110*/  HFMA2 R5, -RZ, RZ, 1.443359375, -0.2030029296875 ;  /* 0x3dc6b27fff057431 */ /* 0x002fe200000001ff */
[----:B------:R-:W-:Y:S02]  /*5120*/  FSETP.GEU.AND P2, PT, |R94|, 1.175494350822287508e-38, PT ;  /* 0x008000005e00780b */ /* 0x000fe40003f4e200 */
[----:B------:R-:W-:Y:S01]  /*5130*/  FSEL R70, R2, R94, !P0 ;  /* 0x0000005e02467208 */ /* 0x000fe20004000000 */
[----:B------:R-:W0:Y:S02]  /*5140*/  LDCU.64 UR4, c[0x0][0x3e0] ;  /* 0x00007c00ff0477ac */ /* 0x000e240008000a00 */
[----:B------:R-:W1:Y:S01]  /*5150*/  LDC.64 R72, c[0x0][0x398] ;  /* 0x0000e600ff487b82 */ /* 0x000e620000000a00 */
[----:B------:R-:W-:-:S02]  /*5160*/  IADD3 R2, PT, PT, R70, -0x3f3504f3, RZ ;  /* 0xc0cafb0d46027810 */ /* 0x000fc40007ffe0ff */
[----:B------:R-:W-:Y:S02]  /*5170*/  ISETP.GE.U32.AND P3, PT, R70, 0x7f800000, PT ;  /* 0x7f8000004600780c */ /* 0x000fe40003f66070 */
[----:B------:R-:W-:-:S03]  /*5180*/  LOP3.LUT R3, R2, 0xff800000, RZ, 0xc0, !PT ;  /* 0xff80000002037812 */ /* 0x000fc600078ec0ff */
[----:B------:R-:W2:Y:S01]  /*5190*/  LDC R97, c[0x0][0x3e8] ;  /* 0x0000fa00ff617b82 */ /* 0x000ea20000000800 */
[C---:B------:R-:W-:Y:S02]  /*51a0*/  FSETP.NEU.AND P1, PT, R70.reuse, RZ, PT ;  /* 0x000000ff4600720b */ /* 0x040fe40003f2d000 */
[-C--:B------:R-:W-:Y:S02]  /*51b0*/  IADD3 R2, PT, PT, R70, -R3.reuse, RZ ;  /* 0x8000000346027210 */ /* 0x080fe40007ffe0ff */
[----:B------:R-:W-:-:S03]  /*51c0*/  I2FP.F32.S32 R3, R3 ;  /* 0x0000000300037245 */ /* 0x000fc60000201400 */
[----:B------:R-:W-:Y:S01]  /*51d0*/  FADD R68, R2, -1 ;  /* 0xbf80000002447421 */ /* 0x000fe20000000000 */
[----:B------:R-:W-:Y:S01]  /*51e0*/  FSEL R2, RZ, -23, P0 ;  /* 0xc1b80000ff027808 */ /* 0x000fe20000000000 */
[----:B------:R-:W3:Y:S01]  /*51f0*/  @!P6 SYNCS.CCTL.IV [UR9+0x9800] ;  /* 0x00980000ff00e9b1 */ /* 0x000ee20008000009 */
[----:B------:R-:W-:Y:S01]  /*5200*/  FSETP.GT.AND P0, PT, |R94|, 8.50705917302346158658e+37, PT ;  /* 0x7e8000005e00780b */ /* 0x000fe20003f04200 */
[----:B------:R-:W-:Y:S01]  /*5210*/  FFMA.FTZ R5, R68, R5, -0.16845393180847167969 ;  /* 0xbe2c7f3044057423 */ /* 0x000fe20000010005 */
[----:B---3--:R-:W-:Y:S01]  /*5220*/  BAR.SYNC.DEFER_BLOCKING 0x0 ;  /* 0x0000000000007b1d */ /* 0x008fe20000010000 */
[----:B------:R-:W-:Y:S01]  /*5230*/  FFMA.FTZ R2, R3, 1.1920928955078125e-07, R2 ;  /* 0x3400000003027823 */ /* 0x000fe20000010002 */
[----:B0-----:R-:W-:Y:S02]  /*5240*/  IMAD R3, R0, UR5, RZ ;  /* 0x0000000500037c24 */ /* 0x001fe4000f8e02ff */
[----:B------:R-:W-:Y:S01]  /*5250*/  FFMA.FTZ R5, R68, R5, 0.1716887056827545166 ;  /* 0x3e2fcf2a44057423 */ /* 0x000fe20000010005 */
[----:B------:R-:W-:-:S03]  /*5260*/  UIMAD UR4, UR8, UR4, URZ ;  /* 0x00000004080472a4 */ /* 0x000fc6000f8e02ff */
[C---:B------:R-:W-:Y:S01]  /*5270*/  FFMA.FTZ R5, R68.reuse, R5, -0.17900948226451873779 ;  /* 0xbe374e4344057423 */ /* 0x040fe20000010005 */
[----:B------:R-:W-:Y:S01]  /*5280*/  SHF.L.U32 R71, R3, 0x1, RZ ;  /* 0x0000000103477819 */ /* 0x000fe200000006ff */
[----:B------:R-:W-:Y:S02]  /*5290*/  USHF.L.U32 UR5, UR4, 0x1, URZ ;  /* 0x0000000104057899 */ /* 0x000fe400080006ff */
[----:B------:R-:W-:Y:S01]  /*52a0*/  FFMA.FTZ R5, R68, R5, 0.20512372255325317383 ;  /* 0x3e520bf444057423 */ /* 0x000fe20000010005 */
[----:B------:R-:W-:Y:S01]  /*52b0*/  @P0 FMUL R94, R94, 0.25 ;  /* 0x3e8000005e5e0820 */ /* 0x000fe20000400000 */
[C---:B--2---:R-:W-:Y:S01]  /*52c0*/  IMAD R181, R97.reuse, 0x60, RZ ;  /* 0x0000006061b57824 */ /* 0x044fe200078e02ff */
[C---:B------:R-:W-:Y:S01]  /*52d0*/  LEA R85, R97.reuse, -R97, 0x5 ;  /* 0x8000006161557211 */ /* 0x040fe200078e28ff */
[----:B------:R-:W-:Y:S01]  /*52e0*/  FFMA.FTZ R5, R68, R5, -0.24046532809734344482 ;  /* 0xbe763c8b44057423 */ /* 0x000fe20000010005 */
[----:B------:R-:W-:Y:S01]  /*52f0*/  @!P2 FMUL R94, R94, 16777216 ;  /* 0x4b8000005e5ea820 */ /* 0x000fe20000400000 */
[C---:B------:R-:W-:Y:S01]  /*5300*/  IMAD R197, R97.reuse, 0x70, RZ ;  /* 0x0000007061c57824 */ /* 0x040fe200078e02ff */
[C---:B------:R-:W-:Y:S01]  /*5310*/  LEA R115, R97.reuse, R97, 0x5 ;  /* 0x0000006161737211 */ /* 0x040fe200078e28ff */
[----:B------:R-:W-:Y:S01]  /*5320*/  FFMA.FTZ R5, R68, R5, 0.28857114911079406738 ;  /* 0x3e93bf9944057423 */ /* 0x000fe20000010005 */
[----:B------:R-:W-:-:S02]  /*5330*/  IMAD R173, R97, 0x58, RZ ;  /* 0x0000005861ad7824 */ /* 0x000fc400078e02ff */
[C---:B------:R-:W-:Y:S02]  /*5340*/  IMAD R189, R97.reuse, 0x68, RZ ;  /* 0x0000006861bd7824 */ /* 0x040fe400078e02ff */
[C---:B------:R-:W-:Y:S01]  /*5350*/  FFMA.FTZ R5, R68.reuse, R5, -0.36067417263984680176 ;  /* 0xbeb8aa4944057423 */ /* 0x040fe20000010005 */
[----:B------:R-:W0:Y:S01]  /*5360*/  @!P6 SYNCS.CCTL.IV [UR9+0x9808] ;  /* 0x00980800ff00e9b1 */ /* 0x000e220008000009 */
[C---:B------:R-:W-:Y:S02]  /*5370*/  IMAD R157, R97.reuse, 0x44, RZ ;  /* 0x00000044619d7824 */ /* 0x040fe400078e02ff */
[C---:B------:R-:W-:Y:S01]  /*5380*/  FFMA.FTZ R5, R68.reuse, R5, 0.48089820146560668945 ;  /* 0x3ef6384a44057423 */ /* 0x040fe20000010005 */
[C---:B------:R-:W-:Y:S02]  /*5390*/  IMAD R205, R97.reuse, 0x78, RZ ;  /* 0x0000007861cd7824 */ /* 0x040fe400078e02ff */
[C---:B------:R-:W-:Y:S02]  /*53a0*/  IMAD R163, R97.reuse, 0x4c, RZ ;  /* 0x0000004c61a37824 */ /* 0x040fe400078e02ff */
[----:B------:R-:W-:Y:S01]  /*53b0*/  FFMA.FTZ R69, R68, R5, -0.72134751081466674805 ;  /* 0xbf38aa3b44457423 */ /* 0x000fe20000010005 */
[C---:B------:R-:W-:Y:S01]  /*53c0*/  IMAD R169, R97.reuse, 0x54, RZ ;  /* 0x0000005461a97824 */ /* 0x040fe200078e02ff */
[----:B------:R-:W2:Y:S01]  /*53d0*/  LDTM.x64 R4, tmem[UR11] ;  /* 0x0000000b000479ee */ /* 0x000ea20008340000 */
[----:B------:R-:W-:-:S02]  /*53e0*/  IMAD R177, R97, 0x5c, RZ ;  /* 0x0000005c61b17824 */ /* 0x000fc400078e02ff */
[C---:B------:R-:W-:Y:S01]  /*53f0*/  FMUL R69, R68.reuse, R69 ;  /* 0x0000004544457220 */ /* 0x040fe20000400000 */
[C---:B------:R-:W-:Y:S01]  /*5400*/  IMAD R75, R97.reuse, 0x2e, RZ ;  /* 0x0000002e614b7824 */ /* 0x040fe200078e02ff */
[----:B------:R-:W-:Y:S01]  /*5410*/  NOP ;  /* 0x0000000000007918 */ /* 0x000fe20000000000 */
[C---:B------:R-:W-:Y:S02]  /*5420*/  IMAD R185, R97.reuse, 0x64, RZ ;  /* 0x0000006461b97824 */ /* 0x040fe400078e02ff */
[C---:B------:R-:W-:Y:S01]  /*5430*/  FMUL R69, R68.reuse, R69 ;  /* 0x0000004544457220 */ /* 0x040fe20000400000 */
[C---:B------:R-:W-:Y:S02]  /*5440*/  IMAD R79, R97.reuse, 0x32, RZ ;  /* 0x00000032614f7824 */ /* 0x040fe400078e02ff */
[----:B------:R-:W-:Y:S02]  /*5450*/  IMAD R193, R97, 0x6c, RZ ;  /* 0x0000006c61c17824 */ /* 0x000fe400078e02ff */
[----:B------:R-:W-:Y:S01]  /*5460*/  FFMA.FTZ R69, R68, 1.4426950216293334961, R69 ;  /* 0x3fb8aa3b44457823 */ /* 0x000fe20000010045 */
[----:B------:R-:W-:-:S02]  /*5470*/  IMAD.HI R68, R3, 0x2, RZ ;  /* 0x0000000203447827 */ /* 0x000fc400078e02ff */
[----:B------:R-:W3:Y:S02]  /*5480*/  MUFU.RCP R3, R94 ;  /* 0x0000005e00037308 */ /* 0x000ee40000001000 */
[----:B------:R-:W-:Y:S01]  /*5490*/  FADD R69, R2, R69 ;  /* 0x0000004502457221 */ /* 0x000fe20000000000 */
[----:B------:R-:W-:Y:S01]  /*54a0*/  @P3 MOV R2, 0x7f800000 ;  /* 0x7f80000000023802 */ /* 0x000fe20000000f00 */
[C---:B------:R-:W-:Y:S02]  /*54b0*/  IMAD R201, R97.reuse, 0x74, RZ ;  /* 0x0000007461c97824 */ /* 0x040fe400078e02ff */
[----:B------:R-:W-:Y:S02]  /*54c0*/  IMAD R83, R97, 0x36, RZ ;  /* 0x0000003661537824 */ /* 0x000fe400078e02ff */
[----:B------:R-:W-:Y:S01]  /*54d0*/  @P3 FFMA.FTZ R69, R70, R2, +INF ;  /* 0x7f80000046453423 */ /* 0x000fe20000010002 */
[----:B-1----:R-:W-:Y:S01]  /*54e0*/  IADD3 R2, P3, P4, R71, UR5, R72 ;  /* 0x0000000547027c10 */ /* 0x002fe2000fc7e048 */
[----:B------:R-:W-:Y:S01]  /*54f0*/  UIMAD.WIDE UR4, UR4, 0x2, URZ ;  /* 0x00000002040478a5 */ /* 0x000fe2000f8e02ff */
[----:B------:R-:W-:-:S02]  /*5500*/  IMAD R71, R97, 0x2a, RZ ;  /* 0x0000002a61477824 */ /* 0x000fc400078e02ff */
[----:B--2---:R-:W-:Y:S01]  /*5510*/  @P0 FMUL R4, R4, 0.25 ;  /* 0x3e80000004040820 */ /* 0x004fe20000400000 */
[----:B------:R-:W-:Y:S01]  /*5520*/  @P0 FMUL R5, R5, 0.25 ;  /* 0x3e80000005050820 */ /* 0x000fe20000400000 */
[----:B------:R-:W-:Y:S01]  /*5530*/  @P0 FMUL R12, R12, 0.25 ;  /* 0x3e8000000c0c0820 */ /* 0x000fe20000400000 */
[----:B------:R-:W-:Y:S01]  /*5540*/  @P0 FMUL R13, R13, 0.25 ;  /* 0x3e8000000d0d0820 */ /* 0x000fe20000400000 */
[----:B------:R-:W-:Y:S01]  /*5550*/  @!P2 FMUL R4, R4, 16777216 ;  /* 0x4b8000000404a820 */ /* 0x000fe20000400000 */
[----:B------:R-:W-:Y:S01]  /*5560*/  @!P2 FMUL R5, R5, 16777216 ;  /* 0x4b8000000505a820 */ /* 0x000fe20000400000 */
        /* <DEDUP_REMOVED lines=18> */
[C---:B---3--:R-:W-:Y:S01]  /*5690*/  FMUL R86, R3.reuse, R4 ;  /* 0x0000000403567220 */ /* 0x048fe20000400000 */
[----:B------:R-:W-:Y:S01]  /*56a0*/  FMUL R5, R3, R5 ;  /* 0x0000000503057220 */ /* 0x000fe20000400000 */
        /* <DEDUP_REMOVED lines=44> */
[----:B------:R-:W-:Y:S01]  /*5970*/  @!P2 FMUL R22, R22, 16777216 ;  /* 0x4b8000001616a820 */ /* 0x000fe20000400000 */
[----:B------:R-:W-:Y:S01]  /*5980*/  @!P2 FMUL R23, R23, 16777216 ;  /* 0x4b8000001717a820 */ /* 0x000fe20000400000 */
[----:B------:R-:W-:Y:S01]  /*5990*/  @!P2 FMUL R14, R14, 16777216 ;  /* 0x4b8000000e0ea820 */ /* 0x000fe20000400000 */
[C---:B------:R-:W-:Y:S01]  /*59a0*/  FMUL R90, R3.reuse, R12 ;  /* 0x0000000c035a7220 */ /* 0x040fe20000400000 */
[----:B------:R-:W-:Y:S01]  /*59b0*/  FMUL R13, R3, R13 ;  /* 0x0000000d030d7220 */ /* 0x000fe20000400000 */
[----:B------:R-:W-:Y:S01]  /*59c0*/  @!P2 FMUL R6, R6, 16777216 ;  /* 0x4b8000000606a820 */ /* 0x000fe20000400000 */
        /* <DEDUP_REMOVED lines=56> */
[C---:B------:R-:W-:Y:S01]  /*5d50*/  FMUL R95, R3.reuse, R22 ;  /* 0x00000016035f7220 */ /* 0x040fe20000400000 */
[----:B------:R-:W-:Y:S01]  /*5d60*/  FMUL R12, R3, R23 ;  /* 0x00000017030c7220 */ /* 0x000fe20000400000 */
[----:B------:R-:W-:Y:S01]  /*5d70*/  F2FP.BF16.F32.PACK_AB R86, R5, R86 ;  /* 0x000000560556723e */ /* 0x000fe200000010ff */
[----:B------:R-:W-:-:S02]  /*5d80*/  IMAD R5, R97, 0x30, RZ ;  /* 0x0000003061057824 */ /* 0x000fc400078e02ff */
        /* <DEDUP_REMOVED lines=13> */
[----:B------:R-:W-:Y:S01]  /*5e60*/  FMUL R103, R3, R34 ;  /* 0x0000002203677220 */ /* 0x000fe20000400000 */
[----:B------:R-:W-:Y:S01]  /*5e70*/  F2FP.BF16.F32.PACK_AB R90, R13, R90 ;  /* 0x0000005a0d5a723e */ /* 0x000fe200000010ff */
        /* <DEDUP_REMOVED lines=44> */
[C---:B------:R-:W-:Y:S01]  /*6140*/  IMAD R13, R97.reuse, 0x18, RZ ;  /* 0x00000018610d7824 */ /* 0x040fe200078e02ff */
[----:B------:R-:W-:Y:S01]  /*6150*/  IADD3.X R3, PT, PT, R68, UR5, R73, P3, P4 ;  /* 0x0000000544037c10 */ /* 0x000fe20009fe8449 */
[C---:B------:R-:W-:Y:S01]  /*6160*/  IMAD R11, R97.reuse, 0x6, RZ ;  /* 0x00000006610b7824 */ /* 0x040fe200078e02ff */
[----:B------:R-:W-:Y:S01]  /*6170*/  F2FP.BF16.F32.PACK_AB R95, R12, R95 ;  /* 0x0000005f0c5f723e */ /* 0x000fe200000010ff */
[----:B------:R-:W-:Y:S01]  /*6180*/  IMAD R19, R97, 0x50, RZ ;  /* 0x0000005061137824 */ /* 0x000fe200078e02ff */
[-C--:B------:R-:W-:Y:S01]  /*6190*/  IADD3 R12, P3, PT, R5, R2.reuse, RZ ;  /* 0x00000002050c7210 */ /* 0x080fe20007f7e0ff */
[----:B------:R-:W-:Y:S01]  /*61a0*/  IMAD R15, R97, 0xc, RZ ;  /* 0x0000000c610f7824 */ /* 0x000fe200078e02ff */
[----:B------:R-:W-:Y:S01]  /*61b0*/  FSEL R69, R69, -INF , P1 ;  /* 0xff80000045457808 */ /* 0x000fe20000800000 */
[C---:B------:R-:W-:Y:S01]  /*61c0*/  IMAD R27, R97.reuse, 0x28, RZ ;  /* 0x00000028611b7824 */ /* 0x040fe200078e02ff */
[----:B------:R-:W-:Y:S01]  /*61d0*/  F2FP.BF16.F32.PACK_AB R99, R14, R99 ;  /* 0x000000630e63723e */ /* 0x000fe200000010ff */
[C---:B------:R-:W-:Y:S01]  /*61e0*/  IMAD R31, R97.reuse, 0x1c, RZ ;  /* 0x0000001c611f7824 */ /* 0x040fe200078e02ff */
[----:B------:R-:W-:Y:S01]  /*61f0*/  F2FP.BF16.F32.PACK_AB R87, R4, R87 ;  /* 0x000000570457723e */ /* 0x000fe200000010ff */
[----:B------:R-:W-:Y:S01]  /*6200*/  IMAD R23, R97, 0x14, RZ ;  /* 0x0000001461177824 */ /* 0x000fe200078e02ff */
[-C--:B------:R-:W-:Y:S01]  /*6210*/  IADD3 R14, P1, PT, R13, R2.reuse, RZ ;  /* 0x000000020d0e7210 */ /* 0x080fe20007f3e0ff */
[C---:B------:R-:W-:Y:S01]  /*6220*/  IMAD R35, R97.reuse, 0x38, RZ ;  /* 0x0000003861237824 */ /* 0x040fe200078e02ff */
[----:B------:R-:W-:Y:S01]  /*6230*/  F2FP.BF16.F32.PACK_AB R103, R18, R103 ;  /* 0x000000671267723e */ /* 0x000fe200000010ff */
[----:B------:R-:W-:Y:S01]  /*6240*/  IMAD R39, R97, 0x12, RZ ;  /* 0x0000001261277824 */ /* 0x000fe200078e02ff */
[----:B------:R-:W-:Y:S01]  /*6250*/  IADD3 R4, P0, PT, R181, R2, RZ ;  /* 0x00000002b5047210 */ /* 0x000fe20007f1e0ff */
[----:B------:R-:W-:Y:S01]  /*6260*/  IMAD R47, R97, 0x2c, RZ ;  /* 0x0000002c612f7824 */ /* 0x000fe200078e02ff */
[----:B------:R-:W-:Y:S01]  /*6270*/  LEA.HI.X.SX32 R13, R13, R3, 0x1, P3 ;  /* 0x000000030d0d7211 */ /* 0x000fe200018f0eff */
[C---:B------:R-:W-:Y:S01]  /*6280*/  IMAD R51, R97.reuse, 0x1a, RZ ;  /* 0x0000001a61337824 */ /* 0x040fe200078e02ff */
[----:B------:R-:W-:Y:S01]  /*6290*/  F2FP.BF16.F32.PACK_AB R89, R6, R89 ;  /* 0x000000590659723e */ /* 0x000fe200000010ff */
[----:B------:R-:W-:Y:S01]  /*62a0*/  IMAD R43, R97, 0xd, RZ ;  /* 0x0000000d612b7824 */ /* 0x000fe200078e02ff */
[----:B------:R-:W-:Y:S01]  /*62b0*/  F2FP.BF16.F32.PACK_AB R96, R25, R96 ;  /* 0x000000601960723e */ /* 0x000fe200000010ff */
[C---:B------:R-:W-:Y:S01]  /*62c0*/  IMAD R25, R97.reuse, 0xa, RZ ;  /* 0x0000000a61197824 */ /* 0x040fe200078e02ff */
[C---:B------:R-:W-:Y:S01]  /*62d0*/  LEA R7, R97.reuse, R97, 0x1 ;  /* 0x0000006161077211 */ /* 0x040fe200078e08ff */
[----:B------:R-:W-:Y:S01]  /*62e0*/  IMAD R57, R97, 0x1e, RZ ;  /* 0x0000001e61397824 */ /* 0x000fe200078e02ff */
[----:B------:R-:W-:Y:S01]  /*62f0*/  IADD3 R18, P3, PT, R11, R2, RZ ;  /* 0x000000020b127210 */ /* 0x000fe20007f7e0ff */
[----:B------:R-:W-:Y:S01]  /*6300*/  IMAD R63, R97, 0x22, RZ ;  /* 0x00000022613f7824 */ /* 0x000fe200078e02ff */
[----:B------:R-:W-:Y:S01]  /*6310*/  F2FP.BF16.F32.PACK_AB R92, R17, R92 ;  /* 0x0000005c115c723e */ /* 0x000fe200000010ff */
[----:B------:R-:W-:Y:S01]  /*6320*/  IMAD R17, R97, 0x48, RZ ;  /* 0x0000004861117824 */ /* 0x000fe200078e02ff */
[-C--:B------:R-:W-:Y:S01]  /*6330*/  IADD3 R6, P4, PT, R19, R2.reuse, RZ ;  /* 0x0000000213067210 */ /* 0x080fe20007f9e0ff */
[----:B------:R-:W-:Y:S01]  /*6340*/  IMAD R61, R97, 0x13, RZ ;  /* 0x00000013613d7824 */ /* 0x000fe200078e02ff */
[----:B------:R-:W-:Y:S01]  /*6350*/  F2FP.BF16.F32.PACK_AB R101, R16, R101 ;  /* 0x000000651065723e */ /* 0x000fe200000010ff */
[----:B------:R-:W-:Y:S01]  /*6360*/  FFMA R98, R69, 0.69314718246459960938, R98 ;  /* 0x3f31721845627823 */ /* 0x000fe20000000062 */
[-C--:B------:R-:W-:Y:S01]  /*6370*/  LEA.HI.X.SX32 R5, R5, R3.reuse, 0x1, P0 ;  /* 0x0000000305057211 */ /* 0x080fe200000f0eff */
[----:B------:R-:W-:Y:S01]  /*6380*/  IMAD R69, R97, 0x17, RZ ;  /* 0x0000001761457824 */ /* 0x000fe200078e02ff */
[----:B------:R-:W-:Y:S01]  /*6390*/  IADD3 R16, P0, PT, R15, R2, RZ ;  /* 0x000000020f107210 */ /* 0x000fe20007f1e0ff */
[----:B------:R-:W-:Y:S01]  /*63a0*/  IMAD R73, R97, 0x19, RZ ;  /* 0x0000001961497824 */ /* 0x000fe200078e02ff */
[----:B------:R-:W-:Y:S01]  /*63b0*/  LEA.HI.X.SX32 R19, R7, R3, 0x1, P3 ;  /* 0x0000000307137211 */ /* 0x000fe200018f0eff */
[----:B------:R-:W-:Y:S01]  /*63c0*/  IMAD R111, R97, 0x3a, RZ ;  /* 0x0000003a616f7824 */ /* 0x000fe200078e02ff */
[----:B------:R-:W-:Y:S01]  /*63d0*/  F2FP.BF16.F32.PACK_AB R88, R9, R88 ;  /* 0x000000580958723e */ /* 0x000fe200000010ff */
[C---:B------:R-:W-:Y:S01]  /*63e0*/  IMAD R209, R97.reuse, 0x7c, RZ ;  /* 0x0000007c61d17824 */ /* 0x040fe200078e02ff */
[----:B------:R-:W-:Y:S01]  /*63f0*/  F2FP.BF16.F32.PACK_AB R113, R26, R113 ;  /* 0x000000711a71723e */ /* 0x000fe200000010ff */
[----:B------:R-:W-:Y:S01]  /*6400*/  IMAD R117, R97, 0x3e, RZ ;  /* 0x0000003e61757824 */ /* 0x000fe200078e02ff */
[----:B------:R-:W-:Y:S01]  /*6410*/  LEA.HI.X.SX32 R7, R27, R3, 0x1, P4 ;  /* 0x000000031b077211 */ /* 0x000fe200020f0eff */
[C---:B------:R-:W-:Y:S01]  /*6420*/  IMAD R155, R97.reuse, 0x42, RZ ;  /* 0x00000042619b7824 */ /* 0x040fe200078e02ff */
[----:B------:R-:W-:Y:S01]  /*6430*/  F2FP.BF16.F32.PACK_AB R93, R10, R93 ;  /* 0x0000005d0a5d723e */ /* 0x000fe200000010ff */
[C---:B------:R-:W-:Y:S01]  /*6440*/  IMAD R159, R97.reuse, 0x46, RZ ;  /* 0x00000046619f7824 */ /* 0x040fe200078e02ff */
[C---:B------:R-:W-:Y:S01]  /*6450*/  LEA R9, R97.reuse, R97, 0x2 ;  /* 0x0000006161097211 */ /* 0x040fe200078e10ff */
[----:B------:R-:W-:Y:S01]  /*6460*/  IMAD R77, R97, 0x1b, RZ ;  /* 0x0000001b614d7824 */ /* 0x000fe200078e02ff */
[-C--:B------:R-:W-:Y:S01]  /*6470*/  IADD3 R26, P4, PT, R25, R2.reuse, RZ ;  /* 0x00000002191a7210 */ /* 0x080fe20007f9e0ff */
[----:B------:R-:W-:Y:S01]  /*6480*/  IMAD R81, R97, 0x1d, RZ ;  /* 0x0000001d61517824 */ /* 0x000fe200078e02ff */
[----:B------:R-:W-:Y:S01]  /*6490*/  IADD3 R10, P2, PT, R17, R2, RZ ;  /* 0x00000002110a7210 */ /* 0x000fe20007f5e0ff */
[C---:B------:R-:W-:Y:S01]  /*64a0*/  IMAD R161, R97.reuse, 0x4a, RZ ;  /* 0x0000004a61a17824 */ /* 0x040fe200078e02ff */
[----:B------:R-:W-:Y:S01]  /*64b0*/  F2FP.BF16.F32.PACK_AB R91, R8, R91 ;  /* 0x0000005b085b723e */ /* 0x000fe200000010ff */
[----:B------:R-:W-:Y:S01]  /*64c0*/  IMAD R165, R97, 0x4e, RZ ;  /* 0x0000004e61a57824 */ /* 0x000fe200078e02ff */
[----:B------:R-:W-:Y:S01]  /*64d0*/  F2FP.BF16.F32.PACK_AB R102, R33, R102 ;  /* 0x000000662166723e */ /* 0x000fe200000010ff */
[C---:B------:R-:W-:Y:S01]  /*64e0*/  IMAD R33, R97.reuse, 0xe, RZ ;  /* 0x0000000e61217824 */ /* 0x040fe200078e02ff */
[----:B------:R-:W-:Y:S01]  /*64f0*/  F2FP.BF16.F32.PACK_AB R107, R22, R107 ;  /* 0x0000006b166b723e */ /* 0x000fe200000010ff */
[----:B------:R-:W-:Y:S01]  /*6500*/  IMAD R167, R97, 0x52, RZ ;  /* 0x0000005261a77824 */ /* 0x000fe200078e02ff */
[----:B------:R-:W-:Y:S01]  /*6510*/  LEA.HI.X.SX32 R17, R11, R3, 0x1, P0 ;  /* 0x000000030b117211 */ /* 0x000fe200000f0eff */
[----:B------:R-:W-:Y:S01]  /*6520*/  IMAD R121, R97, 0x23, RZ ;  /* 0x0000002361797824 */ /* 0x000fe200078e02ff */
[-C--:B------:R-:W-:Y:S01]  /*6530*/  IADD3 R8, P6, PT, R197, R2.reuse, RZ ;  /* 0x00000002c5087210 */ /* 0x080fe20007fde0ff */
[----:B------:R-:W-:Y:S01]  /*6540*/  IMAD R171, R97, 0x56, RZ ;  /* 0x0000005661ab7824 */ /* 0x000fe200078e02ff */
[----:B------:R-:W-:Y:S01]  /*6550*/  IADD3 R22, P0, PT, R27, R2, RZ ;  /* 0x000000021b167210 */ /* 0x000fe20007f1e0ff */
        /* <DEDUP_REMOVED lines=19> */
[C---:B------:R-:W-:Y:S01]  /*6690*/  LEA R21, R97.reuse, -R97, 0x3 ;  /* 0x8000006161157211 */ /* 0x040fe200078e18ff */
[----:B------:R-:W-:Y:S01]  /*66a0*/  IMAD R139, R97, 0x2f, RZ ;  /* 0x0000002f618b7824 */ /* 0x000fe200078e02ff */
[-C--:B------:R-:W-:Y:S01]  /*66b0*/  IADD3 R34, P6, PT, R33, R2.reuse, RZ ;  /* 0x0000000221227210 */ /* 0x080fe20007fde0ff */
[----:B------:R-:W-:Y:S01]  /*66c0*/  IMAD R199, R97, 0x72, RZ ;  /* 0x0000007261c77824 */ /* 0x000fe200078e02ff */
[----:B------:R-:W-:Y:S01]  /*66d0*/  LEA.HI.X.SX32 R33, R33, R3, 0x1, P4 ;  /* 0x0000000321217211 */ /* 0x000fe200020f0eff */
[C---:B------:R-:W-:Y:S01]  /*66e0*/  IMAD R203, R97.reuse, 0x76, RZ ;  /* 0x0000007661cb7824 */ /* 0x040fe200078e02ff */
[----:B------:R-:W-:Y:S01]  /*66f0*/  F2FP.BF16.F32.PACK_AB R123, R30, R123 ;  /* 0x0000007b1e7b723e */ /* 0x000fe200000010ff */
[----:B------:R-:W-:Y:S01]  /*6700*/  IMAD R141, R97, 0x31, RZ ;  /* 0x00000031618d7824 */ /* 0x000fe200078e02ff */
[-C--:B------:R-:W-:Y:S01]  /*6710*/  LEA.HI.X.SX32 R25, R25, R3.reuse, 0x1, P3 ;  /* 0x0000000319197211 */ /* 0x080fe200018f0eff */
[----:B------:R-:W-:Y:S01]  /*6720*/  IMAD R187, R97, 0x66, RZ ;  /* 0x0000006661bb7824 */ /* 0x000fe200078e02ff */
[-C--:B------:R-:W-:Y:S01]  /*6730*/  IADD3 R38, P4, PT, R41, R2.reuse, RZ ;  /* 0x0000000229267210 */ /* 0x080fe20007f9e0ff */
[----:B------:R-:W-:Y:S01]  /*6740*/  IMAD R145, R97, 0x35, RZ ;  /* 0x0000003561917824 */ /* 0x000fe200078e02ff */
[----:B------:R-:W-:Y:S01]  /*6750*/  IADD3 R30, P3, PT, R35, R2, RZ ;  /* 0x00000002231e7210 */ /* 0x000fe20007f7e0ff */
[----:B------:R-:W-:Y:S01]  /*6760*/  IMAD R195, R97, 0x6e, RZ ;  /* 0x0000006e61c37824 */ /* 0x000fe200078e02ff */
[----:B------:R-:W-:Y:S01]  /*6770*/  F2FP.BF16.F32.PACK_AB R100, R29, R100 ;  /* 0x000000641d64723e */ /* 0x000fe200000010ff */
[----:B------:R-:W-:Y:S01]  /*6780*/  IMAD R149, R97, 0x39, RZ ;  /* 0x0000003961957824 */ /* 0x000fe200078e02ff */
[----:B------:R-:W-:Y:S01]  /*6790*/  F2FP.BF16.F32.PACK_AB R108, R45, R108 ;  /* 0x0000006c2d6c723e */ /* 0x000fe200000010ff */
[----:B------:R-:W-:Y:S01]  /*67a0*/  IMAD R45, R97, 0x16, RZ ;  /* 0x00000016612d7824 */ /* 0x000fe200078e02ff */
[----:B------:R-:W-:Y:S01]  /*67b0*/  LEA.HI.X.SX32 R35, R21, R3, 0x1, P6 ;  /* 0x0000000315237211 */ /* 0x000fe200030f0eff */
[C---:B------:R-:W-:Y:S01]  /*67c0*/  IMAD R151, R97.reuse, 0x3b, RZ ;  /* 0x0000003b61977824 */ /* 0x040fe200078e02ff */
[C---:B------:R-:W-:Y:S01]  /*67d0*/  LEA R29, R97.reuse, R97, 0x3 ;  /* 0x00000061611d7211 */ /* 0x040fe200078e18ff */
[----:B------:R-:W-:Y:S01]  /*67e0*/  IMAD R207, R97, 0x7a, RZ ;  /* 0x0000007a61cf7824 */ /* 0x000fe200078e02ff */
[----:B------:R-:W-:Y:S01]  /*67f0*/  IADD3 R40, P6, PT, R39, R2, RZ ;  /* 0x0000000227287210 */ /* 0x000fe20007fde0ff */
[----:B------:R-:W-:Y:S01]  /*6800*/  IMAD R143, R97, 0x33, RZ ;  /* 0x00000033618f7824 */ /* 0x000fe200078e02ff */
[----:B------:R-:W-:Y:S01]  /*6810*/  F2FP.BF16.F32.PACK_AB R118, R53, R118 ;  /* 0x000000763576723e */ /* 0x000fe200000010ff */
[----:B------:R-:W-:Y:S01]  /*6820*/  IMAD R53, R97, 0x34, RZ ;  /* 0x0000003461357824 */ /* 0x000fe200078e02ff */
[----:B------:R-:W-:Y:S01]  /*6830*/  LEA.HI.X.SX32 R39, R39, R3, 0x1, P4 ;  /* 0x0000000327277211 */ /* 0x000fe200020f0eff */
[----:B------:R-:W-:Y:S01]  /*6840*/  IMAD R147, R97, 0x37, RZ ;  /* 0x0000003761937824 */ /* 0x000fe200078e02ff */
[----:B------:R-:W-:Y:S01]  /*6850*/  IADD3 R44, P4, PT, R47, R2, RZ ;  /* 0x000000022f2c7210 */ /* 0x000fe20007f9e0ff */
[----:B------:R-:W-:Y:S01]  /*6860*/  IMAD R153, R97, 0x3d, RZ ;  /* 0x0000003d61997824 */ /* 0x000fe200078e02ff */
[----:B------:R-:W-:Y:S01]  /*6870*/  F2FP.BF16.F32.PACK_AB R104, R37, R104 ;  /* 0x000000682568723e */ /* 0x000fe200000010ff */
[----:B------:R-:W-:Y:S01]  /*6880*/  IMAD R37, R97, 0xb, RZ ;  /* 0x0000000b61257824 */ /* 0x000fe200078e02ff */
[----:B------:R-:W-:Y:S01]  /*6890*/  F2FP.BF16.F32.PACK_AB R105, R20, R105 ;  /* 0x000000691469723e */ /* 0x000fe200000010ff */
[----:B------:R1:W-:Y:S01]  /*68a0*/  STG.E.U16 desc[UR34][R2.64], R86 ;  /* 0x0000005602007986 */ /* 0x0003e2000c101522 */
[-C--:B------:R-:W-:Y:S01]  /*68b0*/  LEA.HI.X.SX32 R15, R15, R3.reuse, 0x1, P1 ;  /* 0x000000030f0f7211 */ /* 0x080fe200008f0eff */
[----:B------:R-:W2:Y:S01]  /*68c0*/  LDCU UR4, c[0x0][0x3ec] ;  /* 0x00007d80ff0477ac */ /* 0x000ea20008000800 */
[----:B------:R-:W-:-:S02]  /*68d0*/  LEA.HI.X.SX32 R11, R41, R3, 0x1, P2 ;  /* 0x00000003290b7211 */ /* 0x000fc400010f0eff */
[-C--:B------:R-:W-:Y:S02]  /*68e0*/  IADD3 R20, P1, PT, R173, R2.reuse, RZ ;  /* 0x00000002ad147210 */ /* 0x080fe40007f3e0ff */
[-C--:B------:R-:W-:Y:S02]  /*68f0*/  LEA.HI.X.SX32 R41, R29, R3.reuse, 0x1, P6 ;  /* 0x000000031d297211 */ /* 0x080fe400030f0eff */
[----:B------:R-:W-:Y:S02]  /*6900*/  IADD3 R46, P6, PT, R45, R2, RZ ;  /* 0x000000022d2e7210 */ /* 0x000fe40007fde0ff */
[----:B------:R-:W-:Y:S01]  /*6910*/  F2FP.BF16.F32.PACK_AB R122, R59, R122 ;  /* 0x0000007a3b7a723e */ /* 0x000fe200000010ff */
[----:B------:R-:W-:Y:S01]  /*6920*/  IMAD R59, R97, 0x3c, RZ ;  /* 0x0000003c613b7824 */ /* 0x000fe200078e02ff */
[----:B------:R-:W-:Y:S02]  /*6930*/  LEA.HI.X.SX32 R45, R45, R3, 0x1, P4 ;  /* 0x000000032d2d7211 */ /* 0x000fe400020f0eff */
[----:B------:R-:W-:-:S02]  /*6940*/  IADD3 R50, P4, PT, R53, R2, RZ ;  /* 0x0000000235327210 */ /* 0x000fc40007f9e0ff */
[----:B------:R-:W-:Y:S02]  /*6950*/  F2FP.BF16.F32.PACK_AB R119, R28, R119 ;  /* 0x000000771c77723e */ /* 0x000fe400000010ff */
[-C--:B------:R-:W-:Y:S01]  /*6960*/  LEA.HI.X.SX32 R23, R23, R3.reuse, 0x1, P0 ;  /* 0x0000000317177211 */ /* 0x080fe200000f0eff */
[----:B--2---:R-:W-:Y:S01]  /*6970*/  UIMAD UR4, UR8, UR4, URZ ;  /* 0x00000004080472a4 */ /* 0x004fe2000f8e02ff */
[-C--:B------:R-:W-:Y:S02]  /*6980*/  LEA.HI.X.SX32 R21, R47, R3.reuse, 0x1, P1 ;  /* 0x000000032f157211 */ /* 0x080fe400008f0eff */
[-C--:B------:R-:W-:Y:S01]  /*6990*/  IADD3 R28, P0, PT, R189, R2.reuse, RZ ;  /* 0x00000002bd1c7210 */ /* 0x080fe20007f1e0ff */
[----:B------:R-:W-:Y:S01]  /*69a0*/  USHF.L.U32 UR6, UR4, 0x2, URZ ;  /* 0x0000000204067899 */ /* 0x000fe200080006ff */
[----:B------:R-:W-:Y:S01]  /*69b0*/  LEA.HI.X.SX32 R47, R37, R3, 0x1, P6 ;  /* 0x00000003252f7211 */ /* 0x000fe200030f0eff */
[----:B------:R-:W-:Y:S01]  /*69c0*/  UIMAD.WIDE UR4, UR4, 0x4, URZ ;  /* 0x00000004040478a5 */ /* 0x000fe2000f8e02ff */
[----:B------:R-:W-:-:S02]  /*69d0*/  IADD3 R52, P6, PT, R51, R2, RZ ;  /* 0x0000000233347210 */ /* 0x000fc40007fde0ff */
[-C--:B------:R-:W-:Y:S02]  /*69e0*/  LEA.HI.X.SX32 R51, R51, R3.reuse, 0x1, P4 ;  /* 0x0000000333337211 */ /* 0x080fe400020f0eff */
[----:B------:R-:W-:Y:S01]  /*69f0*/  F2FP.BF16.F32.PACK_AB R128, R67, R128 ;  /* 0x000000804380723e */ /* 0x000fe200000010ff */
[----:B------:R-:W-:Y:S01]  /*6a00*/  IMAD R67, R97, 0x26, RZ ;  /* 0x0000002661437824 */ /* 0x000fe200078e02ff */
[-C--:B------:R-:W-:Y:S02]  /*6a10*/  IADD3 R56, P4, PT, R59, R2.reuse, RZ ;  /* 0x000000023b387210 */ /* 0x080fe40007f9e0ff */
[-C--:B------:R-:W-:Y:S02]  /*6a20*/  LEA.HI.X.SX32 R31, R31, R3.reuse, 0x1, P3 ;  /* 0x000000031f1f7211 */ /* 0x080fe400018f0eff */
[----:B------:R-:W-:Y:S01]  /*6a30*/  IADD3 R42, P2, PT, R157, R2, RZ ;  /* 0x000000029d2a7210 */ /* 0x000fe20007f5e0ff */
[----:B------:R-:W-:Y:S01]  /*6a40*/  IMAD R157, R97, 0x7e, RZ ;  /* 0x0000007e619d7824 */ /* 0x000fe200078e02ff */
[----:B------:R-:W-:-:S02]  /*6a50*/  LEA.HI.X.SX32 R29, R53, R3, 0x1, P0 ;  /* 0x00000003351d7211 */ /* 0x000fc400000f0eff */
[----:B------:R-:W-:Y:S02]  /*6a60*/  IADD3 R36, P3, PT, R205, R2, RZ ;  /* 0x00000002cd247210 */ /* 0x000fe40007f7e0ff */
[----:B------:R-:W-:Y:S02]  /*6a70*/  LEA.HI.X.SX32 R53, R43, R3, 0x1, P6 ;  /* 0x000000032b357211 */ /* 0x000fe400030f0eff */
[----:B------:R-:W-:Y:S02]  /*6a80*/  F2FP.BF16.F32.PACK_AB R112, R49, R112 ;  /* 0x000000703170723e */ /* 0x000fe400000010ff */
[----:B------:R-:W-:Y:S02]  /*6a90*/  IADD3 R58, P6, PT, R57, R2, RZ ;  /* 0x00000002393a7210 */ /* 0x000fe40007fde0ff */
[----:B------:R-:W-:Y:S02]  /*6aa0*/  LEA R49, R97, -R97, 0x4 ;  /* 0x8000006161317211 */ /* 0x000fe400078e20ff */
[----:B------:R-:W-:-:S02]  /*6ab0*/  LEA.HI.X.SX32 R57, R57, R3, 0x1, P4 ;  /* 0x0000000339397211 */ /* 0x000fc400020f0eff */
[----:B------:R-:W-:Y:S02]  /*6ac0*/  LEA R55, R97, R97, 0x4 ;  /* 0x0000006161377211 */ /* 0x000fe400078e20ff */
[-C--:B------:R-:W-:Y:S02]  /*6ad0*/  IADD3 R48, P1, PT, R163, R2.reuse, RZ ;  /* 0x00000002a3307210 */ /* 0x080fe40007f3e0ff */
[CC--:B------:R-:W-:Y:S02]  /*6ae0*/  IADD3 R62, P4, PT, R63.reuse, R2.reuse, RZ ;  /* 0x000000023f3e7210 */ /* 0x0c0fe40007f9e0ff */
[-C--:B------:R-:W-:Y:S02]  /*6af0*/  LEA.HI.X.SX32 R43, R63, R3.reuse, 0x1, P2 ;  /* 0x000000033f2b7211 */ /* 0x080fe400010f0eff */
[----:B------:R-:W-:Y:S02]  /*6b00*/  IADD3 R54, P0, PT, R169, R2, RZ ;  /* 0x00000002a9367210 */ /* 0x000fe40007f1e0ff */
[----:B------:R-:W-:-:S02]  /*6b10*/  LEA.HI.X.SX32 R37, R59, R3, 0x1, P3 ;  /* 0x000000033b257211 */ /* 0x000fc400018f0eff */
[-C--:B------:R-:W-:Y:S02]  /*6b20*/  IADD3 R66, P2, PT, R67, R2.reuse, RZ ;  /* 0x0000000243427210 */ /* 0x080fe40007f5e0ff */
[----:B------:R-:W-:Y:S02]  /*6b30*/  IADD3 R60, P3, PT, R177, R2, RZ ;  /* 0x00000002b13c7210 */ /* 0x000fe40007f7e0ff */
[----:B------:R-:W-:Y:S01]  /*6b40*/  F2FP.BF16.F32.PACK_AB R124, R65, R124 ;  /* 0x0000007c417c723e */ /* 0x000fe200000010ff */
[----:B------:R-:W-:Y:S01]  /*6b50*/  IMAD R65, R97, 0x15, RZ ;  /* 0x0000001561417824 */ /* 0x000fe200078e02ff */
[-C--:B------:R-:W-:Y:S02]  /*6b60*/  LEA.HI.X.SX32 R59, R49, R3.reuse, 0x1, P6 ;  /* 0x00000003313b7211 */ /* 0x080fe400030f0eff */
[-C--:B------:R-:W-:Y:S02]  /*6b70*/  LEA.HI.X.SX32 R63, R55, R3.reuse, 0x1, P4 ;  /* 0x00000003373f7211 */ /* 0x080fe400020f0eff */
[----:B------:R-:W-:-:S02]  /*6b80*/  LEA.HI.X.SX32 R49, R67, R3, 0x1, P1 ;  /* 0x0000000343317211 */ /* 0x000fc400008f0eff */
[-C--:B------:R-:W-:Y:S02]  /*6b90*/  IADD3 R70, P1, PT, R71, R2.reuse, RZ ;  /* 0x0000000247467210 */ /* 0x080fe40007f3e0ff */
[-C--:B------:R-:W-:Y:S02]  /*6ba0*/  LEA.HI.X.SX32 R67, R61, R3.reuse, 0x1, P2 ;  /* 0x000000033d437211 */ /* 0x080fe400010f0eff */
[-C--:B------:R-:W-:Y:S02]  /*6bb0*/  LEA.HI.X.SX32 R55, R71, R3.reuse, 0x1, P0 ;  /* 0x0000000347377211 */ /* 0x080fe400000f0eff */
[-C--:B------:R-:W-:Y:S02]  /*6bc0*/  IADD3 R64, P6, PT, R185, R2.reuse, RZ ;  /* 0x00000002b9407210 */ /* 0x080fe40007fde0ff */
[C---:B------:R-:W-:Y:S02]  /*6bd0*/  IADD3 R74, P0, PT, R75.reuse, R2, RZ ;  /* 0x000000024b4a7210 */ /* 0x040fe40007f1e0ff */
[----:B------:R-:W-:-:S02]  /*6be0*/  LEA.HI.X.SX32 R61, R75, R3, 0x1, P3 ;  /* 0x000000034b3d7211 */ /* 0x000fc400018f0eff */
[-C--:B------:R-:W-:Y:S02]  /*6bf0*/  IADD3 R68, P4, PT, R193, R2.reuse, RZ ;  /* 0x00000002c1447210 */ /* 0x080fe40007f9e0ff */
[-C--:B------:R-:W-:Y:S02]  /*6c00*/  IADD3 R78, P3, PT, R79, R2.reuse, RZ ;  /* 0x000000024f4e7210 */ /* 0x080fe40007f7e0ff */
[----:B------:R-:W-:Y:S02]  /*6c10*/  IADD3 R72, P2, PT, R201, R2, RZ ;  /* 0x00000002c9487210 */ /* 0x000fe40007f5e0ff */
        /* <DEDUP_REMOVED lines=11> */
[-C--:B------:R-:W-:Y:S02]  /*6cd0*/  IADD3 R84, P3, PT, R159, R2.reuse, RZ ;  /* 0x000000029f547210 */ /* 0x080fe40007f7e0ff */
[-C--:B------:R-:W-:Y:S02]  /*6ce0*/  LEA.HI.X.SX32 R83, R77, R3.reuse, 0x1, P6 ;  /* 0x000000034d537211 */ /* 0x080fe400030f0eff */
[----:B------:R-:W-:Y:S02]  /*6cf0*/  IADD3 R114, P6, PT, R161, R2, RZ ;  /* 0x00000002a1727210 */ /* 0x000fe40007fde0ff */
[----:B------:R-:W-:-:S02]  /*6d00*/  LEA.HI.X.SX32 R111, R81, R3, 0x1, P4 ;  /* 0x00000003516f7211 */ /* 0x000fc400020f0eff */
[-C--:B------:R-:W-:Y:S02]  /*6d10*/  LEA.HI.X.SX32 R77, R117, R3.reuse, 0x1, P1 ;  /* 0x00000003754d7211 */ /* 0x080fe400008f0eff */
[-C--:B------:R-:W-:Y:S02]  /*6d20*/  IADD3 R120, P4, PT, R165, R2.reuse, RZ ;  /* 0x00000002a5787210 */ /* 0x080fe40007f9e0ff */
[-C--:B------:R-:W-:Y:S02]  /*6d30*/  IADD3 R126, P1, PT, R167, R2.reuse, RZ ;  /* 0x00000002a77e7210 */ /* 0x080fe40007f3e0ff */
[-C--:B------:R-:W-:Y:S02]  /*6d40*/  LEA.HI.X.SX32 R117, R85, R3.reuse, 0x1, P2 ;  /* 0x0000000355757211 */ /* 0x080fe400010f0eff */
[----:B------:R-:W-:Y:S02]  /*6d50*/  LEA.HI.X.SX32 R81, R115, R3, 0x1, P0 ;  /* 0x0000000373517211 */ /* 0x000fe400000f0eff */
[----:B------:R-:W-:-:S02]  /*6d60*/  IADD3 R130, P2, PT, R171, R2, RZ ;  /* 0x00000002ab827210 */ /* 0x000fc40007f5e0ff */
[-C--:B------:R-:W-:Y:S02]  /*6d70*/  IADD3 R132, P0, PT, R175, R2.reuse, RZ ;  /* 0x00000002af847210 */ /* 0x080fe40007f1e0ff */
[-C--:B------:R-:W-:Y:S02]  /*6d80*/  LEA.HI.X.SX32 R85, R121, R3.reuse, 0x1, P3 ;  /* 0x0000000379557211 */ /* 0x080fe400018f0eff */
[-C--:B------:R-:W-:Y:S02]  /*6d90*/  IADD3 R134, P3, PT, R179, R2.reuse, RZ ;  /* 0x00000002b3867210 */ /* 0x080fe40007f7e0ff */
[-C--:B------:R-:W-:Y:S02]  /*6da0*/  LEA.HI.X.SX32 R115, R127, R3.reuse, 0x1, P6 ;  /* 0x000000037f737211 */ /* 0x080fe400030f0eff */
[----:B------:R-:W-:Y:S02]  /*6db0*/  IADD3 R136, P6, PT, R183, R2, RZ ;  /* 0x00000002b7887210 */ /* 0x000fe40007fde0ff */
[----:B------:R-:W-:-:S02]  /*6dc0*/  LEA.HI.X.SX32 R121, R131, R3, 0x1, P4 ;  /* 0x0000000383797211 */ /* 0x000fc400020f0eff */
[-C--:B------:R-:W-:Y:S02]  /*6dd0*/  LEA.HI.X.SX32 R127, R133, R3.reuse, 0x1, P1 ;  /* 0x00000003857f7211 */ /* 0x080fe400008f0eff */
[-C--:B------:R-:W-:Y:S02]  /*6de0*/  IADD3 R140, P1, PT, R191, R2.reuse, RZ ;  /* 0x00000002bf8c7210 */ /* 0x080fe40007f3e0ff */
[-C--:B------:R-:W-:Y:S02]  /*6df0*/  LEA.HI.X.SX32 R131, R135, R3.reuse, 0x1, P2 ;  /* 0x0000000387837211 */ /* 0x080fe400010f0eff */
[-C--:B------:R-:W-:Y:S02]  /*6e00*/  LEA.HI.X.SX32 R133, R137, R3.reuse, 0x1, P0 ;  /* 0x0000000389857211 */ /* 0x080fe400000f0eff */
[----:B------:R-:W-:Y:S02]  /*6e10*/  IADD3 R144, P0, PT, R199, R2, RZ ;  /* 0x00000002c7907210 */ /* 0x000fe40007f1e0ff */
[----:B------:R-:W-:-:S02]  /*6e20*/  LEA.HI.X.SX32 R135, R139, R3, 0x1, P3 ;  /* 0x000000038b877211 */ /* 0x000fc400018f0eff */
[-C--:B------:R-:W-:Y:S02]  /*6e30*/  IADD3 R148, P3, PT, R203, R2.reuse, RZ ;  /* 0x00000002cb947210 */ /* 0x080fe40007f7e0ff */
[-C--:B------:R-:W-:Y:S02]  /*6e40*/  LEA.HI.X.SX32 R137, R141, R3.reuse, 0x1, P6 ;  /* 0x000000038d897211 */ /* 0x080fe400030f0eff */
[-C--:B------:R-:W-:Y:S02]  /*6e50*/  IADD3 R138, P4, PT, R187, R2.reuse, RZ ;  /* 0x00000002bb8a7210 */ /* 0x080fe40007f9e0ff */
[-C--:B------:R-:W-:Y:S02]  /*6e60*/  LEA.HI.X.SX32 R141, R145, R3.reuse, 0x1, P1 ;  /* 0x00000003918d7211 */ /* 0x080fe400008f0eff */
[----:B------:R-:W-:Y:S02]  /*6e70*/  IADD3 R142, P2, PT, R195, R2, RZ ;  /* 0x00000002c38e7210 */ /* 0x000fe40007f5e0ff */
[----:B------:R-:W-:-:S02]  /*6e80*/  LEA.HI.X.SX32 R145, R149, R3, 0x1, P0 ;  /* 0x0000000395917211 */ /* 0x000fc400000f0eff */
[----:B------:R-:W-:Y:S02]  /*6e90*/  IADD3 R146, P6, PT, R207, R2, RZ ;  /* 0x00000002cf927210 */ /* 0x000fe40007fde0ff */
[-C--:B------:R-:W-:Y:S02]  /*6ea0*/  LEA.HI.X.SX32 R149, R151, R3.reuse, 0x1, P3 ;  /* 0x0000000397957211 */ /* 0x080fe400018f0eff */
[----:B------:R-:W-:Y:S02]  /*6eb0*/  SHF.L.U32 R151, R97, 0x1, RZ ;  /* 0x0000000161977819 */ /* 0x000fe400000006ff */
[-C--:B------:R-:W-:Y:S02]  /*6ec0*/  LEA.HI.X.SX32 R139, R143, R3.reuse, 0x1, P4 ;  /* 0x000000038f8b7211 */ /* 0x080fe400020f0eff */
[-C--:B------:R-:W-:Y:S02]  /*6ed0*/  LEA.HI.X.SX32 R143, R147, R3.reuse, 0x1, P2 ;  /* 0x00000003938f7211 */ /* 0x080fe400010f0eff */
[----:B------:R-:W-:-:S02]  /*6ee0*/  LEA.HI.X.SX32 R147, R153, R3, 0x1, P6 ;  /* 0x0000000399937211 */ /* 0x000fc400030f0eff */
[-C--:B------:R-:W-:Y:S02]  /*6ef0*/  IADD3 R154, P6, PT, R151, R2.reuse, RZ ;  /* 0x00000002979a7210 */ /* 0x080fe40007fde0ff */
[C---:B------:R-:W-:Y:S02]  /*6f00*/  SHF.L.U32 R153, R97.reuse, 0x2, RZ ;  /* 0x0000000261997819 */ /* 0x040fe400000006ff */
[CC--:B------:R-:W-:Y:S02]  /*6f10*/  LEA R156, P4, R97.reuse, R2.reuse, 0x2 ;  /* 0x00000002619c7211 */ /* 0x0c0fe400078810ff */
[C---:B------:R-:W-:Y:S02]  /*6f20*/  LEA R158, P3, R97.reuse, R2, 0x3 ;  /* 0x00000002619e7211 */ /* 0x040fe400078618ff */
[C---:B------:R-:W-:Y:S02]  /*6f30*/  LEA.HI.X.SX32 R155, R97.reuse, R3, 0x1, P6 ;  /* 0x00000003619b7211 */ /* 0x040fe400030f0eff */
[----:B------:R-:W-:-:S02]  /*6f40*/  SHF.L.U32 R161, R97, 0x3, RZ ;  /* 0x0000000361a17819 */ /* 0x000fc400000006ff */
[C---:B------:R-:W-:Y:S02]  /*6f50*/  SHF.L.U32 R163, R97.reuse, 0x4, RZ ;  /* 0x0000000461a37819 */ /* 0x040fe400000006ff */
[C---:B------:R-:W-:Y:S02]  /*6f60*/  SHF.L.U32 R165, R97.reuse, 0x5, RZ ;  /* 0x0000000561a57819 */ /* 0x040fe400000006ff */
[C---:B------:R-:W-:Y:S02]  /*6f70*/  LEA R167, R97.reuse, -R97, 0x6 ;  /* 0x8000006161a77211 */ /* 0x040fe400078e30ff */
[CC--:B------:R-:W-:Y:S02]  /*6f80*/  LEA R160, P2, R97.reuse, R2.reuse, 0x4 ;  /* 0x0000000261a07211 */ /* 0x0c0fe400078420ff */
[CC--:B------:R-:W-:Y:S02]  /*6f90*/  LEA R162, P1, R97.reuse, R2.reuse, 0x5 ;  /* 0x0000000261a27211 */ /* 0x0c0fe400078228ff */
[----:B------:R-:W-:-:S02]  /*6fa0*/  LEA R152, P0, R97, R2, 0x6 ;  /* 0x0000000261987211 */ /* 0x000fc400078030ff */
[----:B------:R-:W-:Y:S02]  /*6fb0*/  IADD3 R150, P6, PT, R157, R2, RZ ;  /* 0x000000029d967210 */ /* 0x000fe40007fde0ff */
[-C--:B------:R-:W-:Y:S02]  /*6fc0*/  LEA.HI.X.SX32 R157, R151, R3.reuse, 0x1, P4 ;  /* 0x00000003979d7211 */ /* 0x080fe400020f0eff */
[-C--:B------:R-:W-:Y:S02]  /*6fd0*/  LEA.HI.X.SX32 R159, R153, R3.reuse, 0x1, P3 ;  /* 0x00000003999f7211 */ /* 0x080fe400018f0eff */
[-C--:B------:R-:W-:Y:S02]  /*6fe0*/  LEA.HI.X.SX32 R161, R161, R3.reuse, 0x1, P2 ;  /* 0x00000003a1a17211 */ /* 0x080fe400010f0eff */
[-C--:B------:R-:W-:Y:S02]  /*6ff0*/  LEA.HI.X.SX32 R163, R163, R3.reuse, 0x1, P1 ;  /* 0x00000003a3a37211 */ /* 0x080fe400008f0eff */
[----:B------:R-:W-:-:S02]  /*7000*/  LEA.HI.X.SX32 R153, R165, R3, 0x1, P0 ;  /* 0x00000003a5997211 */ /* 0x000fc400000f0eff */
[----:B------:R-:W-:Y:S02]  /*7010*/  LEA.HI.X.SX32 R151, R167, R3, 0x1, P6 ;  /* 0x00000003a7977211 */ /* 0x000fe400030f0eff */
[----:B-1----:R-:W-:Y:S02]  /*7020*/  PRMT R3, R86, 0x7632, R3 ;  /* 0x0000763256037816 */ /* 0x002fe40000000003 */
[----:B------:R-:W-:Y:S02]  /*7030*/  PRMT R97, R87, 0x7632, R97 ;  /* 0x0000763257617816 */ /* 0x000fe40000000061 */
[----:B------:R-:W-:Y:S01]  /*7040*/  PRMT R2, R89, 0x7632, R2 ;  /* 0x0000763259027816 */ /* 0x000fe20000000002 */
[----:B------:R1:W-:Y:S04]  /*7050*/  STG.E.U16 desc[UR34][R154.64], R3 ;  /* 0x000000039a007986 */ /* 0x0003e8000c101522 */
[----:B------:R-:W-:Y:S04]  /*7060*/  STG.E.U16 desc[UR34][R156.64], R87 ;  /* 0x000000579c007986 */ /* 0x000fe8000c101522 */
[----:B------:R2:W-:Y:S04]  /*7070*/  STG.E.U16 desc[UR34][R18.64], R97 ;  /* 0x0000006112007986 */ /* 0x0005e8000c101522 */
[----:B------:R-:W-:Y:S01]  /*7080*/  STG.E.U16 desc[UR34][R158.64], R88 ;  /* 0x000000589e007986 */ /* 0x000fe2000c101522 */
[----:B-1----:R-:W-:-:S02]  /*7090*/  PRMT R3, R90, 0x7632, R3 ;  /* 0x000076325a037816 */ /* 0x002fc40000000003 */
[----:B--2---:R-:W-:-:S05]  /*70a0*/  PRMT R19, R88, 0x7632, R19 ;  /* 0x0000763258137816 */ /* 0x004fca0000000013 */
[----:B------:R1:W-:Y:S04]  /*70b0*/  STG.E.U16 desc[UR34][R26.64], R19 ;  /* 0x000000131a007986 */ /* 0x0003e8000c101522 */
[----:B------:R2:W-:Y:S04]  /*70c0*/  STG.E.U16 desc[UR34][R16.64], R89 ;  /* 0x0000005910007986 */ /* 0x0005e8000c101522 */
[----:B------:R3:W-:Y:S04]  /*70d0*/  STG.E.U16 desc[UR34][R34.64], R2 ;  /* 0x0000000222007986 */ /* 0x0007e8000c101522 */
[----:B------:R-:W-:Y:S01]  /*70e0*/  STG.E.U16 desc[UR34][R160.64], R90 ;  /* 0x0000005aa0007986 */ /* 0x000fe2000c101522 */
[----:B-1----:R-:W-:-:S02]  /*70f0*/  PRMT R26, R92, 0x7632, R26 ;  /* 0x000076325c1a7816 */ /* 0x002fc4000000001a */
[----:B--2---:R-:W-:Y:S01]  /*7100*/  PRMT R17, R91, 0x7632, R17 ;  /* 0x000076325b117816 */ /* 0x004fe20000000011 */
[----:B------:R1:W-:Y:S01]  /*7110*/  STG.E.U16 desc[UR34][R40.64], R3 ;  /* 0x0000000328007986 */ /* 0x0003e2000c101522 */
[----:B---3--:R-:W-:-:S03]  /*7120*/  PRMT R2, R93, 0x7632, R2 ;  /* 0x000076325d027816 */ /* 0x008fc60000000002 */
[----:B------:R-:W-:Y:S01]  /*7130*/  STG.E.U16 desc[UR34][R24.64], R91 ;  /* 0x0000005b18007986 */ /* 0x000fe2000c101522 */
[----:B------:R-:W-:-:S03]  /*7140*/  PRMT R35, R96, 0x7632, R35 ;  /* 0x0000763260237816 */ /* 0x000fc60000000023 */
[----:B------:R-:W-:Y:S04]  /*7150*/  STG.E.U16 desc[UR34][R46.64], R17 ;  /* 0x000000112e007986 */ /* 0x000fe8000c101522 */
[----:B------:R-:W-:Y:S01]  /*7160*/  STG.E.U16 desc[UR34][R14.64], R92 ;  /* 0x0000005c0e007986 */ /* 0x000fe2000c101522 */
[----:B-1----:R-:W-:Y:S02]  /*7170*/  PRMT R3, R94, 0x7632, R3 ;  /* 0x000076325e037816 */ /* 0x002fe40000000003 */
[----:B------:R-:W-:Y:S01]  /*7180*/  PRMT R41, R101, 0x7632, R41 ;  /* 0x0000763265297816 */ /* 0x000fe20000000029 */
[----:B------:R-:W-:Y:S01]  /*7190*/  STG.E.U16 desc[UR34][R52.64], R26 ;  /* 0x0000001a34007986 */ /* 0x000fe2000c101522 */
[----:B------:R-:W-:-:S03]  /*71a0*/  PRMT R40, R104, 0x7632, R40 ;  /* 0x0000763268287816 */ /* 0x000fc60000000028 */
[----:B------:R1:W-:Y:S04]  /*71b0*/  STG.E.U16 desc[UR34][R32.64], R93 ;  /* 0x0000005d20007986 */ /* 0x0003e8000c101522 */
[----:B------:R2:W-:Y:S04]  /*71c0*/  STG.E.U16 desc[UR34][R58.64], R2 ;  /* 0x000000023a007986 */ /* 0x0005e8000c101522 */
[----:B------:R-:W-:Y:S01]  /*71d0*/  STG.E.U16 desc[UR34][R162.64], R94 ;  /* 0x0000005ea2007986 */ /* 0x000fe2000c101522 */
[----:B-1----:R-:W-:-:S03]  /*71e0*/  PRMT R33, R95, 0x7632, R33 ;  /* 0x000076325f217816 */ /* 0x002fc60000000021 */
[----:B------:R1:W-:Y:S01]  /*71f0*/  STG.E.U16 desc[UR34][R62.64], R3 ;  /* 0x000000033e007986 */ /* 0x0003e2000c101522 */
[----:B--2---:R-:W-:-:S03]  /*7200*/  PRMT R2, R99, 0x7632, R2 ;  /* 0x0000763263027816 */ /* 0x004fc60000000002 */
[----:B------:R2:W-:Y:S01]  /*7210*/  STG.E.U16 desc[UR34][R38.64], R95 ;  /* 0x0000005f26007986 */ /* 0x0005e2000c101522 */
[----:B------:R-:W-:-:S03]  /*7220*/  PRMT R58, R103, 0x7632, R58 ;  /* 0x00007632673a7816 */ /* 0x000fc6000000003a */
[----:B------:R3:W-:Y:S04]  /*7230*/  STG.E.U16 desc[UR34][R66.64], R33 ;  /* 0x0000002142007986 */ /* 0x0007e8000c101522 */
[----:B------:R-:W-:Y:S01]  /*7240*/  STG.E.U16 desc[UR34][R22.64], R96 ;  /* 0x0000006016007986 */ /* 0x000fe2000c101522 */
[----:B-1----:R-:W-:Y:S02]  /*7250*/  PRMT R3, R102, 0x7632, R3 ;  /* 0x0000763266037816 */ /* 0x002fe40000000003 */
[----:B------:R-:W-:Y:S01]  /*7260*/  PRMT R63, R108, 0x7632, R63 ;  /* 0x000076326c3f7816 */ /* 0x000fe2000000003f */
[----:B------:R1:W-:Y:S01]  /*7270*/  STG.E.U16 desc[UR34][R70.64], R35 ;  /* 0x0000002346007986 */ /* 0x0003e2000c101522 */
[----:B--2---:R-:W-:-:S03]  /*7280*/  PRMT R39, R100, 0x7632, R39 ;  /* 0x0000763264277816 */ /* 0x004fc60000000027 */
[----:B------:R-:W-:Y:S01]  /*7290*/  STG.E.U16 desc[UR34][R44.64], R99 ;  /* 0x000000632c007986 */ /* 0x000fe2000c101522 */
[----:B---3--:R-:W-:Y:S02]  /*72a0*/  PRMT R66, R112, 0x7632, R66 ;  /* 0x0000763270427816 */ /* 0x008fe40000000042 */
[----:B------:R-:W-:Y:S01]  /*72b0*/  PRMT R67, R113, 0x7632, R67 ;  /* 0x0000763271437816 */ /* 0x000fe20000000043 */
[----:B------:R2:W-:Y:S04]  /*72c0*/  STG.E.U16 desc[UR34][R74.64], R2 ;  /* 0x000000024a007986 */ /* 0x0005e8000c101522 */
[----:B------:R-:W-:Y:S01]  /*72d0*/  STG.E.U16 desc[UR34][R12.64], R100 ;  /* 0x000000640c007986 */ /* 0x000fe2000c101522 */
[----:B-1----:R-:W-:Y:S02]  /*72e0*/  PRMT R70, R123, 0x7632, R70 ;  /* 0x000076327b467816 */ /* 0x002fe40000000046 */
[----:B------:R-:W-:Y:S01]  /*72f0*/  PRMT R71, R122, 0x7632, R71 ;  /* 0x000076327a477816 */ /* 0x000fe20000000047 */
[----:B------:R-:W-:Y:S04]  /*7300*/  STG.E.U16 desc[UR34][R78.64], R39 ;  /* 0x000000274e007986 */ /* 0x000fe8000c101522 */
[----:B------:R-:W-:Y:S01]  /*7310*/  STG.E.U16 desc[UR34][R50.64], R101 ;  /* 0x0000006532007986 */ /* 0x000fe2000c101522 */
[----:B--2---:R-:W-:-:S02]  /*7320*/  PRMT R2, R105, 0x7632, R2 ;  /* 0x0000763269027816 */ /* 0x004fc40000000002 */
[----:B------:R-:W-:Y:S01]  /*7330*/  PRMT R74, R129, 0x7632, R74 ;  /* 0x00007632814a7816 */ /* 0x000fe2000000004a */
[----:B------:R-:W-:Y:S01]  /*7340*/  STG.E.U16 desc[UR34][R82.64], R41 ;  /* 0x0000002952007986 */ /* 0x000fe2000c101522 */
[----:B------:R-:W-:-:S03]  /*7350*/  PRMT R75, R128, 0x7632, R75 ;  /* 0x00007632804b7816 */ /* 0x000fc6000000004b */
[----:B------:R-:W-:Y:S04]  /*7360*/  STG.E.U16 desc[UR34][R30.64], R102 ;  /* 0x000000661e007986 */ /* 0x000fe8000c101522 */
[----:B------:R1:W-:Y:S04]  /*7370*/  STG.E.U16 desc[UR34][R110.64], R3 ;  /* 0x000000036e007986 */ /* 0x0003e8000c101522 */
[----:B------:R2:W-:Y:S04]  /*7380*/  STG.E.U16 desc[UR34][R56.64], R103 ;  /* 0x0000006738007986 */ /* 0x0005e8000c101522 */
[----:B------:R-:W-:Y:S04]  /*7390*/  STG.E.U16 desc[UR34][R116.64], R58 ;  /* 0x0000003a74007986 */ /* 0x000fe8000c101522 */
[----:B------:R-:W-:Y:S01]  /*73a0*/  STG.E.U16 desc[UR34][R152.64], R104 ;  /* 0x0000006898007986 */ /* 0x000fe2000c101522 */
[----:B-1----:R-:W-:-:S02]  /*73b0*/  PRMT R3, R107, 0x7632, R3 ;  /* 0x000076326b037816 */ /* 0x002fc40000000003 */
[----:B--2---:R-:W-:Y:S01]  /*73c0*/  PRMT R57, R106, 0x7632, R57 ;  /* 0x000076326a397816 */ /* 0x004fe20000000039 */
[----:B------:R-:W-:Y:S04]  /*73d0*/  STG.E.U16 desc[UR34][R80.64], R40 ;  /* 0x0000002850007986 */ /* 0x000fe8000c101522 */
[----:B------:R-:W-:Y:S04]  /*73e0*/  STG.E.U16 desc[UR34][R42.64], R105 ;  /* 0x000000692a007986 */ /* 0x000fe8000c101522 */
[----:B------:R1:W-:Y:S04]  /*73f0*/  STG.E.U16 desc[UR34][R84.64], R2 ;  /* 0x0000000254007986 */ /* 0x0003e8000c101522 */
[----:B------:R-:W-:Y:S04]  /*7400*/  STG.E.U16 desc[UR34][R10.64], R106 ;  /* 0x0000006a0a007986 */ /* 0x000fe8000c101522 */
[----:B------:R-:W-:Y:S04]  /*7410*/  STG.E.U16 desc[UR34][R114.64], R57 ;  /* 0x0000003972007986 */ /* 0x000fe8000c101522 */
[----:B------:R-:W-:Y:S01]  /*7420*/  STG.E.U16 desc[UR34][R48.64], R107 ;  /* 0x0000006b30007986 */ /* 0x000fe2000c101522 */
[----:B-1----:R-:W-:-:S03]  /*7430*/  PRMT R2, R109, 0x7632, R2 ;  /* 0x000076326d027816 */ /* 0x002fc60000000002 */
[----:B------:R1:W-:Y:S04]  /*7440*/  STG.E.U16 desc[UR34][R120.64], R3 ;  /* 0x0000000378007986 */ /* 0x0003e8000c101522 */
[----:B------:R2:W-:Y:S04]  /*7450*/  STG.E.U16 desc[UR34][R6.64], R108 ;  /* 0x0000006c06007986 */ /* 0x0005e8000c101522 */
[----:B------:R-:W-:Y:S04]  /*7460*/  STG.E.U16 desc[UR34][R126.64], R63 ;  /* 0x0000003f7e007986 */ /* 0x000fe8000c101522 */
[----:B------:R-:W-:Y:S01]  /*7470*/  STG.E.U16 desc[UR34][R54.64], R109 ;  /* 0x0000006d36007986 */ /* 0x000fe2000c101522 */
[----:B-1----:R-:W-:Y:S01]  /*7480*/  PRMT R3, R118, 0x7632, R3 ;  /* 0x0000763276037816 */ /* 0x002fe20000000003 */
[----:B--2---:R-:W1:Y:S02]  /*7490*/  LDC.64 R6, c[0x0][0x3a0] ;  /* 0x0000e800ff067b82 */ /* 0x004e640000000a00 */
[----:B------:R2:W-:Y:S04]  /*74a0*/  STG.E.U16 desc[UR34][R130.64], R2 ;  /* 0x0000000282007986 */ /* 0x0005e8000c101522 */
[----:B------:R-:W-:Y:S04]  /*74b0*/  STG.E.U16 desc[UR34][R20.64], R112 ;  /* 0x0000007014007986 */ /* 0x000fe8000c101522 */
[----:B------:R-:W-:Y:S04]  /*74c0*/  STG.E.U16 desc[UR34][R132.64], R66 ;  /* 0x0000004284007986 */ /* 0x000fe8000c101522 */
[----:B------:R-:W-:Y:S01]  /*74d0*/  STG.E.U16 desc[UR34][R60.64], R113 ;  /* 0x000000713c007986 */ /* 0x000fe2000c101522 */
[----:B--2---:R-:W-:-:S03]  /*74e0*/  PRMT R2, R119, 0x7632, R2 ;  /* 0x0000763277027816 */ /* 0x004fc60000000002 */
[----:B------:R-:W-:Y:S04]  /*74f0*/  STG.E.U16 desc[UR34][R134.64], R67 ;  /* 0x0000004386007986 */ /* 0x000fe8000c101522 */
[----:B------:R2:W-:Y:S04]  /*7500*/  STG.E.U16 desc[UR34][R4.64], R118 ;  /* 0x0000007604007986 */ /* 0x0005e8000c101522 */
[----:B------:R3:W-:Y:S04]  /*7510*/  STG.E.U16 desc[UR34][R136.64], R3 ;  /* 0x0000000388007986 */ /* 0x0007e8000c101522 */
[----:B------:R-:W-:Y:S04]  /*7520*/  STG.E.U16 desc[UR34][R64.64], R119 ;  /* 0x0000007740007986 */ /* 0x000fe8000c101522 */
[----:B------:R1:W-:Y:S01]  /*7530*/  STG.E.U16 desc[UR34][R138.64], R2 ;  /* 0x000000028a007986 */ /* 0x0003e2000c101522 */
[----:B--2---:R-:W-:-:S03]  /*7540*/  PRMT R4, R125, 0x7632, R4 ;  /* 0x000076327d047816 */ /* 0x004fc60000000004 */
[----:B------:R-:W-:Y:S01]  /*7550*/  STG.E.U16 desc[UR34][R28.64], R123 ;  /* 0x0000007b1c007986 */ /* 0x000fe2000c101522 */
[C---:B---3--:R-:W-:Y:S01]  /*7560*/  SHF.L.U32 R3, R0.reuse, 0x2, RZ ;  /* 0x0000000200037819 */ /* 0x048fe200000006ff */
[----:B------:R-:W-:Y:S02]  /*7570*/  IMAD.HI R0, R0, 0x4, RZ ;  /* 0x0000000400007827 */ /* 0x000fe400078e02ff */
[----:B------:R-:W-:Y:S04]  /*7580*/  STG.E.U16 desc[UR34][R140.64], R70 ;  /* 0x000000468c007986 */ /* 0x000fe8000c101522 */
[----:B------:R-:W-:Y:S01]  /*7590*/  STG.E.U16 desc[UR34][R68.64], R122 ;  /* 0x0000007a44007986 */ /* 0x000fe2000c101522 */
[----:B-1----:R-:W-:-:S03]  /*75a0*/  IADD3 R2, P0, P1, R3, UR6, R6 ;  /* 0x0000000603027c10 */ /* 0x002fc6000f91e006 */
[----:B------:R-:W-:Y:S01]  /*75b0*/  STG.E.U16 desc[UR34][R142.64], R71 ;  /* 0x000000478e007986 */ /* 0x000fe2000c101522 */
[----:B------:R-:W-:-:S03]  /*75c0*/  IADD3.X R3, PT, PT, R0, UR5, R7, P0, P1 ;  /* 0x0000000500037c10 */ /* 0x000fc600087e2407 */
[----:B------:R-:W-:Y:S04]  /*75d0*/  STG.E.U16 desc[UR34][R8.64], R125 ;  /* 0x0000007d08007986 */ /* 0x000fe8000c101522 */
[----:B------:R-:W-:Y:S04]  /*75e0*/  STG.E.U16 desc[UR34][R144.64], R4 ;  /* 0x0000000490007986 */ /* 0x000fe8000c101522 */
[----:B------:R1:W-:Y:S04]  /*75f0*/  STG.E.U16 desc[UR34][R72.64], R129 ;  /* 0x0000008148007986 */ /* 0x0003e8000c101522 */
[----:B------:R2:W-:Y:S04]  /*7600*/  STG.E.U16 desc[UR34][R148.64], R74 ;  /* 0x0000004a94007986 */ /* 0x0005e8000c101522 */
[----:B------:R2:W-:Y:S01]  /*7610*/  STG.E.U16 desc[UR34][R36.64], R124 ;  /* 0x0000007c24007986 */ /* 0x0005e2000c101522 */
[----:B-1----:R-:W-:-:S05]  /*7620*/  PRMT R73, R124, 0x7632, R73 ;  /* 0x000076327c497816 */ /* 0x002fca0000000049 */
[----:B------:R2:W-:Y:S04]  /*7630*/  STG.E.U16 desc[UR34][R146.64], R73 ;  /* 0x0000004992007986 */ /* 0x0005e8000c101522 */
[----:B------:R2:W-:Y:S04]  /*7640*/  STG.E.U16 desc[UR34][R76.64], R128 ;  /* 0x000000804c007986 */ /* 0x0005e8000c101522 */
[----:B------:R2:W-:Y:S04]  /*7650*/  STG.E.U16 desc[UR34][R150.64], R75 ;  /* 0x0000004b96007986 */ /* 0x0005e8000c101522 */
[----:B------:R2:W-:Y:S01]  /*7660*/  STG.E desc[UR34][R2.64], R98 ;  /* 0x0000006202007986 */ /* 0x0005e2000c101922 */
[----:B0-----:R-:W-:Y:S06]  /*7670*/  BAR.SYNC.DEFER_BLOCKING 0x0 ;  /* 0x0000000000007b1d */ /* 0x001fec0000010000 */
[----:B------:R-:W-:Y:S05]  /*7680*/  @P5 BRA `(.L_x_22) ;  /* 0x0000000000a05947 */ /* 0x000fea0003800000 */
[----:B------:R-:W0:Y:S01]  /*7690*/  S2UR UR5, SR_CgaCtaId ;  /* 0x00000000000579c3 */ /* 0x000e220000008800 */
[----:B------:R-:W-:Y:S01]  /*76a0*/  NOP ;  /* 0x0000000000007918 */ /* 0x000fe20000000000 */
[----:B------:R-:W-:Y:S01]  /*76b0*/  UMOV UR4, 0x50 ;  /* 0x0000005000047882 */ /* 0x000fe20000000000 */
[----:B------:R-:W-:Y:S02]  /*76c0*/  MOV R0, UR10 ;  /* 0x0000000a00007c02 */ /* 0x000fe40008000f00 */
[----:B--2---:R-:W-:Y:S02]  /*76d0*/  MOV R3, 0xff ;  /* 0x000000ff00037802 */ /* 0x004fe40000000f00 */
[----:B------:R-:W-:Y:S02]  /*76e0*/  LOP3.LUT R0, R0, 0xffff, RZ, 0xc0, !PT ;  /* 0x0000ffff00007812 */ /* 0x000fe400078ec0ff */
[----:B------:R-:W-:Y:S02]  /*76f0*/  MOV R7, 0x1 ;  /* 0x0000000100077802 */ /* 0x000fe40000000f00 */
[----:B------:R-:W-:-:S04]  /*7700*/  SHF.R.U32.HI R0, RZ, 0x5, R0 ;  /* 0x00000005ff007819 */ /* 0x000fc80000011600 */
[----:B------:R-:W-:Y:S02]  /*7710*/  IADD3 R2, PT, PT, R0, 0x10, RZ ;  /* 0x0000001000027810 */ /* 0x000fe40007ffe0ff */
[----:B------:R-:W-:Y:S01]  /*7720*/  SHF.L.U32 R0, R3, R0, RZ ;  /* 0x0000000003007219 */ /* 0x000fe200000006ff */
[----:B0-----:R-:W-:Y:S01]  /*7730*/  ULEA UR6, UR5, UR4, 0x18 ;  /* 0x0000000405067291 */ /* 0x001fe2000f8ec0ff */
[----:B------:R-:W-:-:S04]  /*7740*/  SHF.L.U32 R3, R7, R2, RZ ;  /* 0x0000000207037219 */ /* 0x000fc800000006ff */
[----:B------:R-:W-:-:S04]  /*7750*/  LOP3.LUT R0, R3, R0, RZ, 0xfc, !PT ;  /* 0x0000000003007212 */ /* 0x000fc800078efcff */
[----:B------:R-:W0:Y:S01]  /*7760*/  LDS R5, [UR6] ;  /* 0x00000006ff057984 */ /* 0x000e220008000800 */
[C---:B------:R-:W-:Y:S02]  /*7770*/  LOP3.LUT R2, R0.reuse, 0xffff, RZ, 0xc0, !PT ;  /* 0x0000ffff00027812 */ /* 0x040fe400078ec0ff */
[----:B0-----:R-:W-:-:S04]  /*7780*/  LOP3.LUT R3, R0, 0xffff, R5, 0x80, !PT ;  /* 0x0000ffff00037812 */ /* 0x001fc800078e8005 */
[----:B------:R-:W-:-:S13]  /*7790*/  ISETP.NE.AND P0, PT, R3, R2, PT ;  /* 0x000000020300720c */ /* 0x000fda0003f05270 */
[----:B------:R-:W-:Y:S05]  /*77a0*/  @P0 BRA `(.L_x_23) ;  /* 0x0000000000500947 */ /* 0x000fea0003800000 */
[----:B------:R-:W-:Y:S02]  /*77b0*/  SHF.R.U32.HI R5, RZ, 0x10, R5 ;  /* 0x00000010ff057819 */ /* 0x000fe40000011605 */
[----:B------:R-:W-:-:S04]  /*77c0*/  SHF.R.U32.HI R2, RZ, 0x10, R0 ;  /* 0x00000010ff027819 */ /* 0x000fc80000011600 */
[----:B------:R-:W-:-:S04]  /*77d0*/  LOP3.LUT R5, R5, R2, RZ, 0xc0, !PT ;  /* 0x0000000205057212 */ /* 0x000fc800078ec0ff */
[----:B------:R-:W-:-:S13]  /*77e0*/  ISETP.NE.AND P0, PT, R5, R2, PT ;  /* 0x000000020500720c */ /* 0x000fda0003f05270 */
[----:B------:R-:W-:Y:S05]  /*77f0*/  @P0 BRA `(.L_x_24) ;  /* 0x0000000000300947 */ /* 0x000fea0003800000 */
[----:B------:R-:W-:Y:S01]  /*7800*/  R2UR UR4, R0 ;  /* 0x00000000000472ca */ /* 0x000fe200000e0000 */
[----:B------:R-:W-:Y:S01]  /*7810*/  VOTEU.ANY UR5, UPT, PT ;  /* 0x0000000000057886 */ /* 0x000fe200038e0100 */
[----:B------:R-:W0:Y:S01]  /*7820*/  S2R R0, SR_LANEID ;  /* 0x0000000000007919 */ /* 0x000e220000000000 */
[----:B------:R-:W-:-:S10]  /*7830*/  UFLO.U32 UR5, UR5 ;  /* 0x00000005000572bd */ /* 0x000fd400080e0000 */
[----:B------:R-:W-:-:S06]  /*7840*/  ULOP3.LUT UR4, URZ, UR4, URZ, 0x33, !UPT ;  /* 0x00000004ff047292 */ /* 0x000fcc000f8e33ff */
[----:B------:R-:W-:-:S04]  /*7850*/  MOV R2, UR4 ;  /* 0x0000000400027c02 */ /* 0x000fc80008000f00 */
[----:B------:R-:W1:Y:S02]  /*7860*/  REDUX UR7, R2 ;  /* 0x00000000020773c4 */ /* 0x000e640000000000 */
[----:B------:R3:W-:Y:S01]  /*7870*/  UTCATOMSWS.AND URZ, UR4 ;  /* 0x0000000400ff79e3 */ /* 0x0007e20008000000 */
[----:B0-----:R-:W-:Y:S02]  /*7880*/  ISETP.EQ.U32.AND P0, PT, R0, UR5, PT ;  /* 0x0000000500007c0c */ /* 0x001fe4000bf02070 */
[----:B-1----:R-:W-:-:S11]  /*7890*/  MOV R0, UR7 ;  /* 0x0000000700007c02 */ /* 0x002fd60008000f00 */
[----:B------:R3:W-:Y:S01]  /*78a0*/  @P0 ATOMS.AND RZ, [UR6], R0 ;  /* 0x00000000ffff098c */ /* 0x0007e2000a800006 */
[----:B------:R-:W-:Y:S05]  /*78b0*/  BRA `(.L_x_22) ;  /* 0x0000000000147947 */ /* 0x000fea0003800000 */
.L_x_24:
[----:B------:R-:W-:-:S07]  /*78c0*/  MOV R2, 0x78e0 ;  /* 0x000078e000027802 */ /* 0x000fce0000000f00 */
[----:B------:R-:W-:Y:S05]  /*78d0*/  CALL.REL.NOINC `($__internal_0_$__cuda_sm10x_tcgen05_guardrail_trap_col_being_dealloced_not_returned_by_alloc) ;  /* 0x0000000000447944 */ /* 0x000fea0003c00000 */
[----:B------:R-:W-:Y:S05]  /*78e0*/  BRA `(.L_x_22) ;  /* 0x0000000000087947 */ /* 0x000fea0003800000 */
.L_x_23:
[----:B------:R-:W-:-:S07]  /*78f0*/  MOV R2, 0x7910 ;  /* 0x0000791000027802 */ /* 0x000fce0000000f00 */
[----:B------:R-:W-:Y:S05]  /*7900*/  CALL.REL.NOINC `($__internal_2_$__cuda_sm10x_tcgen05_guardrail_trap_unallocated_columns_being_dealloced) ;  /* 0x0000000000507944 */ /* 0x000fea0003c00000 */
.L_x_22:
[----:B------:R-:W-:Y:S01]  /*7910*/  NOP ;  /* 0x0000000000007918 */ /* 0x000fe20000000000 */
[----:B---3--:R-:W-:Y:S05]  /*7920*/  EXIT ;  /* 0x000000000000794d */ /* 0x008fea0003800000 */
.L_x_8:
[----:B------:R-:W1:Y:S02]  /*7930*/  SYNCS.PHASECHK.TRANS64.TRYWAIT P2, [UR9+0x8800], RZ ;  /* 0x008800ffff0075a7 */ /* 0x000e640008041109 */
[----:B-1----:R-:W-:Y:S05]  /*7940*/  @!P2 BRA `(.L_x_8) ;  /* 0xfffffffc00f8a947 */ /* 0x002fea000383ffff */
[----:B------:R-:W-:Y:S05]  /*7950*/  BRA `(.L_x_7) ;  /* 0xffffffac00347947 */ /* 0x000fea000383ffff */
.L_x_17:
[----:B------:R-:W2:Y:S02]  /*7960*/  SYNCS.PHASECHK.TRANS64.TRYWAIT P0, [UR9+0x9810], RZ ;  /* 0x009810ffff0075a7 */ /* 0x000ea40008001109 */
[----:B--2---:R-:W-:Y:S05]  /*7970*/  @!P0 BRA `(.L_x_17) ;  /* 0xfffffffc00f88947 */ /* 0x004fea000383ffff */
[----:B------:R-:W-:Y:S05]  /*7980*/  BRA `(.L_x_25) ;  /* 0xffffffc000c47947 */ /* 0x000fea000383ffff */
.L_x_18:
[----:B------:R-:W2:Y:S02]  /*7990*/  SYNCS.PHASECHK.TRANS64.TRYWAIT P0, [UR32], R28 ;  /* 0x0000001cff0075a7 */ /* 0x000ea40008001120 */
[----:B--2---:R-:W-:Y:S05]  /*79a0*/  @!P0 BRA `(.L_x_18) ;  /* 0xfffffffc00f88947 */ /* 0x004fea000383ffff */
[----:B------:R-:W-:Y:S05]  /*79b0*/  BRA `(.L_x_26) ;  /* 0xffffffc000e07947 */ /* 0x000fea000383ffff */
.L_x_21:
[----:B------:R-:W0:Y:S02]  /*79c0*/  SYNCS.PHASECHK.TRANS64.TRYWAIT P0, [UR32], R2 ;  /* 0x00000002ff0075a7 */ /* 0x000e240008001120 */
[----:B0-----:R-:W-:Y:S05]  /*79d0*/  @!P0 BRA `(.L_x_21) ;  /* 0xfffffffc00f88947 */ /* 0x001fea000383ffff */
[----:B------:R-:W-:Y:S05]  /*79e0*/  BRA `(.L_x_27) ;  /* 0xffffffd400b87947 */ /* 0x000fea000383ffff */
        .weak           $__internal_0_$__cuda_sm10x_tcgen05_guardrail_trap_col_being_dealloced_not_returned_by_alloc
        .type           $__internal_0_$__cuda_sm10x_tcgen05_guardrail_trap_col_being_dealloced_not_returned_by_alloc,@function
        .size           $__internal_0_$__cuda_sm10x_tcgen05_guardrail_trap_col_being_dealloced_not_returned_by_alloc,($__internal_1_$__cuda_sm10x_tcgen05_guardrail_trap_phase_invalid_during_alloc - $__internal_0_$__cuda_sm10x_tcgen05_guardrail_trap_col_being_dealloced_not_returned_by_alloc)
$__internal_0_$__cuda_sm10x_tcgen05_guardrail_trap_col_being_dealloced_not_returned_by_alloc:
[----:B------:R-:W-:Y:S05]  /*79f0*/  BPT.TRAP 0x1 ;  /* 0x000000040000795c */ /* 0x000fea0000300000 */
[----:B------:R-:W-:-:S04]  /*7a00*/  HFMA2 R3, -RZ, RZ, 0, 0 ;  /* 0x00000000ff037431 */ /* 0x000fc800000001ff */
[----:B------:R-:W-:Y:S05]  /*7a10*/  RET.REL.NODEC R2 `(attn_fwd) ;  /* 0xffffff8402787950 */ /* 0x000fea0003c3ffff */
        .weak           $__internal_1_$__cuda_sm10x_tcgen05_guardrail_trap_phase_invalid_during_alloc
        .type           $__internal_1_$__cuda_sm10x_tcgen05_guardrail_trap_phase_invalid_during_alloc,@function
        .size           $__internal_1_$__cuda_sm10x_tcgen05_guardrail_trap_phase_invalid_during_alloc,($__internal_2_$__cuda_sm10x_tcgen05_guardrail_trap_unallocated_columns_being_dealloced - $__internal_1_$__cuda_sm10x_tcgen05_guardrail_trap_phase_invalid_during_alloc)
$__internal_1_$__cuda_sm10x_tcgen05_guardrail_trap_phase_invalid_during_alloc:
[----:B------:R-:W-:Y:S05]  /*7a20*/  BPT.TRAP 0x1 ;  /* 0x000000040000795c */ /* 0x000fea0000300000 */
[----:B------:R-:W-:-:S04]  /*7a30*/  MOV R3, 0x0 ;  /* 0x0000000000037802 */ /* 0x000fc80000000f00 */
[----:B------:R-:W-:Y:S05]  /*7a40*/  RET.REL.NODEC R2 `(attn_fwd) ;  /* 0xffffff84026c7950 */ /* 0x000fea0003c3ffff */
        .weak           $__internal_2_$__cuda_sm10x_tcgen05_guardrail_trap_unallocated_columns_being_dealloced
        .type           $__internal_2_$__cuda_sm10x_tcgen05_guardrail_trap_unallocated_columns_being_dealloced,@function
        .size           $__internal_2_$__cuda_sm10x_tcgen05_guardrail_trap_unallocated_columns_being_dealloced,(.L_x_31 - $__internal_2_$__cuda_sm10x_tcgen05_guardrail_trap_unallocated_columns_being_dealloced)
$__internal_2_$__cuda_sm10x_tcgen05_guardrail_trap_unallocated_columns_being_dealloced:
[----:B------:R-:W-:Y:S05]  /*7a50*/  BPT.TRAP 0x1 ;  /* 0x000000040000795c */ /* 0x000fea0000300000 */
[----:B------:R-:W-:-:S04]  /*7a60*/  HFMA2 R3, -RZ, RZ, 0, 0 ;  /* 0x00000000ff037431 */ /* 0x000fc800000001ff */
[----:B------:R-:W-:Y:S05]  /*7a70*/  RET.REL.NODEC R2 `(attn_fwd) ;  /* 0xffffff8402607950 */ /* 0x000fea0003c3ffff */
.L_x_28:
[----:B------:R-:W-:-:S00]  /*7a80*/  BRA `(.L_x_28) ;  /* 0xfffffffc00fc7947 */ /* 0x000fc0000383ffff */
[----:B------:R-:W-:-:S00]  /*7a90*/  NOP ;  /* 0x0000000000007918 */ /* 0x000fc00000000000 */
        /* <DEDUP_REMOVED lines=14> */
.L_x_31:


//--------------------- .nv.global.init           --------------------------
	.section	.nv.global.init,"aw",@progbits
.nv.global.init:
	.type		_$_str,@object
	.size		_$_str,(.L_3 - _$_str)
_$_str:
        /*0000*/ 	.byte	0x5f, 0x5f, 0x43, 0x55, 0x44, 0x41, 0x5f, 0x46, 0x54, 0x5a, 0x00
.L_3:


//--------------------- .nv.shared.attn_fwd       --------------------------
	.section	.nv.shared.attn_fwd,"aw",@nobits
	.sectionflags	@""
	.align	16
	.zero		1024


//--------------------- .nv.shared.reserved.0     --------------------------
	.section	.nv.shared.reserved.0,"aw",@nobits
	.align	8
	.weak		__nv_reservedSMEM_offset_0_alias
	.size		__nv_reservedSMEM_offset_0_alias, 0, 64
	.other		__nv_reservedSMEM_offset_0_alias,@"STO_CUDA_RESERVED_SHARED STV_DEFAULT"
__nv_reservedSMEM_offset_0_alias:
	.zero		0
.nv.shared.reserved.0:
	.zero		64
	.weak		__nv_reservedSMEM_allocation_phase
	.type		__nv_reservedSMEM_allocation_phase,@object
	.size		__nv_reservedSMEM_allocation_phase,(.L_0 - __nv_reservedSMEM_allocation_phase)
__nv_reservedSMEM_allocation_phase:
	.zero		1
.L_0:
	.zero		7
	.weak		__nv_reservedSMEM_devtool_atexit_pc
	.type		__nv_reservedSMEM_devtool_atexit_pc,@object
	.size		__nv_reservedSMEM_devtool_atexit_pc,(__nv_reservedSMEM_allocation_mask - __nv_reservedSMEM_devtool_atexit_pc)
__nv_reservedSMEM_devtool_atexit_pc:
	.zero		8
	.weak		__nv_reservedSMEM_allocation_mask
	.type		__nv_reservedSMEM_allocation_mask,@object
	.size		__nv_reservedSMEM_allocation_mask,(.L_2 - __nv_reservedSMEM_allocation_mask)
__nv_reservedSMEM_allocation_mask:
	.zero		4
.L_2:


//--------------------- .nv.constant0.attn_fwd    --------------------------
	.section	.nv.constant0.attn_fwd,"a",@progbits
	.sectionflags	@""
	.align	4
.nv.constant0.attn_fwd:
	.zero		1032


//--------------------- SYMBOLS --------------------------

	.type		.nv.reservedSmem.offset0,@object
	.size		.nv.reservedSmem.offset0,0x4
	.type		.nv.reservedSmem.cap,@object
	.size		.nv.reservedSmem.cap,0x4
